	.target	sm_90a

	.elftype	@"ET_EXEC"


//--------------------- .note.nv.tkinfo           --------------------------
	.section	.note.nv.tkinfo,"",@"SHT_NOTE"
	.sectionflags	@"SHF_NOTE_NV_TKINFO"
	.tkinfo
        /*0018*/ 	.word	0x00000002
        /*0030*/ 	.string	""
        /*0030*/ 	.string	"ptxas"
        /*0030*/ 	.string	"Cuda compilation tools, release 13.0, V13.0.88"
        /*0030*/ 	.string	"Build cuda_13.0.r13.0/compiler.36424714_0"
        /*0030*/ 	.string	"-arch sm_90a -m 64 "



//--------------------- .note.nv.cuinfo           --------------------------
	.section	.note.nv.cuinfo,"",@"SHT_NOTE"
	.sectionflags	@"SHF_NOTE_NV_CUINFO"
        /*0018*/ 	.short	0x0002
        /*001a*/ 	.short	0x005a
        /*001c*/ 	.short	0x0082
	.zero		2


//--------------------- .nv.info                  --------------------------
	.section	.nv.info,"",@"SHT_CUDA_INFO"
	.align	4


	//----- nvinfo : EIATTR_REGCOUNT
	.align		4
        /*0000*/ 	.byte	0x04, 0x2f
        /*0002*/ 	.short	(.L_15 - .L_14)
	.align		4
.L_14:
        /*0004*/ 	.word	index@(_ZN7cutlass13device_kernelINS_4gemm6kernel13GemmUniversalIN4cute5tupleIJiiiiEEENS1_10collective13CollectiveMmaINS1_34MainloopSm90TmaGmmaWarpSpecializedILi5ENS5_IJNS4_1CILi1EEENSA_ILi2EEESB_EEENS1_32KernelTmaWarpSpecializedPingpongEEENS5_IJNSA_ILi64EEESG_SG_EEEaNS5_IJlSB_lEEEaSI_NS4_8TiledMMAINS4_8MMA_AtomIJNS4_4SM904GMMA26MMA_64x64x32_S32S8S8_SS_TNEEEENS4_6LayoutINS5_IJSB_SB_SB_EEENS5_IJNSA_ILi0EEESR_SR_EEEEENS5_IJNS4_10UnderscoreESU_SU_EEEEENS4_23SM90_TMA_LOAD_MULTICASTENS4_14ComposedLayoutINS4_7SwizzleILi2ELi4ELi3EEENS4_18smem_ptr_flag_bitsILi8EEENSP_INS5_IJNSA_ILi8EEESG_EEENS5_IJSG_SB_EEEEEEEvNS4_8identityENS4_13SM90_TMA_LOADES17_vS18_EENS_8epilogue10collective6detail29Sm90TmaWarpSpecializedAdapterINS1C_15DefaultEpilogueIaSI_SI_NS1B_6thread17LinearCombinationIaLi1EiiLNS1G_9ScaleType4KindE0ELNS_15FloatRoundStyleE2EaEENS1_15EpilogueDefaultEEEEEvvEEEEvNT_6ParamsE)
        /*0008*/ 	.word	0x000000a8


	//----- nvinfo : EIATTR_FRAME_SIZE
	.align		4
.L_15:
        /*000c*/ 	.byte	0x04, 0x11
        /*000e*/ 	.short	(.L_17 - .L_16)
	.align		4
.L_16:
        /*0010*/ 	.word	index@(_ZN7cutlass13device_kernelINS_4gemm6kernel13GemmUniversalIN4cute5tupleIJiiiiEEENS1_10collective13CollectiveMmaINS1_34MainloopSm90TmaGmmaWarpSpecializedILi5ENS5_IJNS4_1CILi1EEENSA_ILi2EEESB_EEENS1_32KernelTmaWarpSpecializedPingpongEEENS5_IJNSA_ILi64EEESG_SG_EEEaNS5_IJlSB_lEEEaSI_NS4_8TiledMMAINS4_8MMA_AtomIJNS4_4SM904GMMA26MMA_64x64x32_S32S8S8_SS_TNEEEENS4_6LayoutINS5_IJSB_SB_SB_EEENS5_IJNSA_ILi0EEESR_SR_EEEEENS5_IJNS4_10UnderscoreESU_SU_EEEEENS4_23SM90_TMA_LOAD_MULTICASTENS4_14ComposedLayoutINS4_7SwizzleILi2ELi4ELi3EEENS4_18smem_ptr_flag_bitsILi8EEENSP_INS5_IJNSA_ILi8EEESG_EEENS5_IJSG_SB_EEEEEEEvNS4_8identityENS4_13SM90_TMA_LOADES17_vS18_EENS_8epilogue10collective6detail29Sm90TmaWarpSpecializedAdapterINS1C_15DefaultEpilogueIaSI_SI_NS1B_6thread17LinearCombinationIaLi1EiiLNS1G_9ScaleType4KindE0ELNS_15FloatRoundStyleE2EaEENS1_15EpilogueDefaultEEEEEvvEEEEvNT_6ParamsE)
        /*0014*/ 	.word	0x00000008


	//----- nvinfo : EIATTR_MIN_STACK_SIZE
	.align		4
.L_17:
        /*0018*/ 	.byte	0x04, 0x12
        /*001a*/ 	.short	(.L_19 - .L_18)
	.align		4
.L_18:
        /*001c*/ 	.word	index@(_ZN7cutlass13device_kernelINS_4gemm6kernel13GemmUniversalIN4cute5tupleIJiiiiEEENS1_10collective13CollectiveMmaINS1_34MainloopSm90TmaGmmaWarpSpecializedILi5ENS5_IJNS4_1CILi1EEENSA_ILi2EEESB_EEENS1_32KernelTmaWarpSpecializedPingpongEEENS5_IJNSA_ILi64EEESG_SG_EEEaNS5_IJlSB_lEEEaSI_NS4_8TiledMMAINS4_8MMA_AtomIJNS4_4SM904GMMA26MMA_64x64x32_S32S8S8_SS_TNEEEENS4_6LayoutINS5_IJSB_SB_SB_EEENS5_IJNSA_ILi0EEESR_SR_EEEEENS5_IJNS4_10UnderscoreESU_SU_EEEEENS4_23SM90_TMA_LOAD_MULTICASTENS4_14ComposedLayoutINS4_7SwizzleILi2ELi4ELi3EEENS4_18smem_ptr_flag_bitsILi8EEENSP_INS5_IJNSA_ILi8EEESG_EEENS5_IJSG_SB_EEEEEEEvNS4_8identityENS4_13SM90_TMA_LOADES17_vS18_EENS_8epilogue10collective6detail29Sm90TmaWarpSpecializedAdapterINS1C_15DefaultEpilogueIaSI_SI_NS1B_6thread17LinearCombinationIaLi1EiiLNS1G_9ScaleType4KindE0ELNS_15FloatRoundStyleE2EaEENS1_15EpilogueDefaultEEEEEvvEEEEvNT_6ParamsE)
        /*0020*/ 	.word	0x00000008
.L_19:


//--------------------- .nv.compat                --------------------------
	.section	.nv.compat,"",@"SHT_CUDA_COMPAT_INFO"
	.align	4
        /*0000*/ 	.byte	0x02, 0x09, 0x01, 0x00, 0x02, 0x02, 0x04, 0x00, 0x02, 0x05, 0x05, 0x00, 0x03, 0x07, 0x01, 0x01
        /*0010*/ 	.byte	0x02, 0x03, 0x01, 0x00, 0x02, 0x06, 0x01, 0x00, 0x04, 0x0b, 0x08, 0x00, 0x00, 0x00, 0x00, 0x00
        /*0020*/ 	.byte	0x00, 0x00, 0x00, 0x00


//--------------------- .nv.info._ZN7cutlass13device_kernelINS_4gemm6kernel13GemmUniversalIN4cute5tupleIJiiiiEEENS1_10collective13CollectiveMmaINS1_34MainloopSm90TmaGmmaWarpSpecializedILi5ENS5_IJNS4_1CILi1EEENSA_ILi2EEESB_EEENS1_32KernelTmaWarpSpecializedPingpongEEENS5_IJNSA_ILi64EEESG_SG_EEEaNS5_IJlSB_lEEEaSI_NS4_8TiledMMAINS4_8MMA_AtomIJNS4_4SM904GMMA26MMA_64x64x32_S32S8S8_SS_TNEEEENS4_6LayoutINS5_IJSB_SB_SB_EEENS5_IJNSA_ILi0EEESR_SR_EEEEENS5_IJNS4_10UnderscoreESU_SU_EEEEENS4_23SM90_TMA_LOAD_MULTICASTENS4_14ComposedLayoutINS4_7SwizzleILi2ELi4ELi3EEENS4_18smem_ptr_flag_bitsILi8EEENSP_INS5_IJNSA_ILi8EEESG_EEENS5_IJSG_SB_EEEEEEEvNS4_8identityENS4_13SM90_TMA_LOADES17_vS18_EENS_8epilogue10collective6detail29Sm90TmaWarpSpecializedAdapterINS1C_15DefaultEpilogueIaSI_SI_NS1B_6thread17LinearCombinationIaLi1EiiLNS1G_9ScaleType4KindE0ELNS_15FloatRoundStyleE2EaEENS1_15EpilogueDefaultEEEEEvvEEEEvNT_6ParamsE --------------------------
	.section	.nv.info._ZN7cutlass13device_kernelINS_4gemm6kernel13GemmUniversalIN4cute5tupleIJiiiiEEENS1_10collective13CollectiveMmaINS1_34MainloopSm90TmaGmmaWarpSpecializedILi5ENS5_IJNS4_1CILi1EEENSA_ILi2EEESB_EEENS1_32KernelTmaWarpSpecializedPingpongEEENS5_IJNSA_ILi64EEESG_SG_EEEaNS5_IJlSB_lEEEaSI_NS4_8TiledMMAINS4_8MMA_AtomIJNS4_4SM904GMMA26MMA_64x64x32_S32S8S8_SS_TNEEEENS4_6LayoutINS5_IJSB_SB_SB_EEENS5_IJNSA_ILi0EEESR_SR_EEEEENS5_IJNS4_10UnderscoreESU_SU_EEEEENS4_23SM90_TMA_LOAD_MULTICASTENS4_14ComposedLayoutINS4_7SwizzleILi2ELi4ELi3EEENS4_18smem_ptr_flag_bitsILi8EEENSP_INS5_IJNSA_ILi8EEESG_EEENS5_IJSG_SB_EEEEEEEvNS4_8identityENS4_13SM90_TMA_LOADES17_vS18_EENS_8epilogue10collective6detail29Sm90TmaWarpSpecializedAdapterINS1C_15DefaultEpilogueIaSI_SI_NS1B_6thread17LinearCombinationIaLi1EiiLNS1G_9ScaleType4KindE0ELNS_15FloatRoundStyleE2EaEENS1_15EpilogueDefaultEEEEEvvEEEEvNT_6ParamsE,"",@"SHT_CUDA_INFO"
	.sectionflags	@""
	.align	4


	//----- nvinfo : EIATTR_CUDA_API_VERSION
	.align		4
        /*0000*/ 	.byte	0x04, 0x37
        /*0002*/ 	.short	(.L_21 - .L_20)
.L_20:
        /*0004*/ 	.word	0x00000082


	//----- nvinfo : EIATTR_KPARAM_INFO
	.align		4
.L_21:
        /*0008*/ 	.byte	0x04, 0x17
        /*000a*/ 	.short	(.L_23 - .L_22)
.L_22:
        /*000c*/ 	.word	0x00000000
        /*0010*/ 	.short	0x0000
        /*0012*/ 	.short	0x0070
        /*0014*/ 	.byte	0x00, 0xf0, 0x01, 0x10


	//----- nvinfo : EIATTR_SPARSE_MMA_MASK
	.align		4
.L_23:
        /*0018*/ 	.byte	0x03, 0x50
        /*001a*/ 	.short	0x0000


	//----- nvinfo : EIATTR_MAXREG_COUNT
	.align		4
        /*001c*/ 	.byte	0x03, 0x1b
        /*001e*/ 	.short	0x00a8


	//----- nvinfo : EIATTR_NUM_BARRIERS
	.align		4
        /*0020*/ 	.byte	0x02, 0x4c
        /*0022*/ 	.byte	0x01
	.zero		1


	//----- nvinfo : EIATTR_EXTERNS
	.align		4
        /*0024*/ 	.byte	0x04, 0x0f
        /*0026*/ 	.short	(.L_25 - .L_24)


	//   ....[0]....
	.align		4
.L_24:
        /*0028*/ 	.word	index@(__assertfail)


	//----- nvinfo : EIATTR_ANNOTATIONS
	.align		4
.L_25:
        /*002c*/ 	.byte	0x04, 0x55
        /*002e*/ 	.short	(.L_27 - .L_26)


	//   ....[0]....
.L_26:
        /*0030*/ 	.word	0x00000001
        /*0034*/ 	.byte	0x60, 0x0d, 0x00, 0x00, 0x01, 0x00, 0x00, 0x00, 0x20, 0x3d, 0x00, 0x00, 0x01, 0x00, 0x00, 0x00
        /*0044*/ 	.byte	0xa0, 0x49, 0x00, 0x00


	//----- nvinfo : EIATTR_MERCURY_ISA_VERSION
	.align		4
.L_27:
        /*0048*/ 	.byte	0x03, 0x5f
        /*004a*/ 	.short	0x0101


	//----- nvinfo : EIATTR_INT_WARP_WIDE_INSTR_OFFSETS
	.align		4
        /*004c*/ 	.byte	0x04, 0x31
        /*004e*/ 	.short	(.L_29 - .L_28)


	//   ....[0]....
.L_28:
        /*0050*/ 	.word	0x000004b0


	//   ....[1]....
        /*0054*/ 	.word	0x000004f0


	//   ....[2]....
        /*0058*/ 	.word	0x00000630


	//   ....[3]....
        /*005c*/ 	.word	0x00000640


	//   ....[4]....
        /*0060*/ 	.word	0x00000660


	//   ....[5]....
        /*0064*/ 	.word	0x00000680


	//   ....[6]....
        /*0068*/ 	.word	0x00000730


	//   ....[7]....
        /*006c*/ 	.word	0x00000780


	//   ....[8]....
        /*0070*/ 	.word	0x00001dd0


	//----- nvinfo : EIATTR_COOP_GROUP_MASK_REGIDS
	.align		4
.L_29:
        /*0074*/ 	.byte	0x04, 0x29
        /*0076*/ 	.short	(.L_31 - .L_30)


	//   ....[0]....
.L_30:
        /*0078*/ 	.word	0xffffffff


	//   ....[1]....
        /*007c*/ 	.word	0xffffffff


	//   ....[2]....
        /*0080*/ 	.word	0xffffffff


	//   ....[3]....
        /*0084*/ 	.word	0xffffffff


	//   ....[4]....
        /*0088*/ 	.word	0xffffffff


	//   ....[5]....
        /*008c*/ 	.word	0xffffffff


	//   ....[6]....
        /*0090*/ 	.word	0xffffffff


	//----- nvinfo : EIATTR_COOP_GROUP_INSTR_OFFSETS
	.align		4
.L_31:
        /*0094*/ 	.byte	0x04, 0x28
        /*0096*/ 	.short	(.L_33 - .L_32)


	//   ....[0]....
.L_32:
        /*0098*/ 	.word	0x00000070


	//   ....[1]....
        /*009c*/ 	.word	0x00000080


	//   ....[2]....
        /*00a0*/ 	.word	0x00000140


	//   ....[3]....
        /*00a4*/ 	.word	0x000002f0


	//   ....[4]....
        /*00a8*/ 	.word	0x00000330


	//   ....[5]....
        /*00ac*/ 	.word	0x000007d0


	//   ....[6]....
        /*00b0*/ 	.word	0x00000900


	//----- nvinfo : EIATTR_REG_RECONFIG
	.align		4
.L_33:
        /*00b4*/ 	.byte	0x01, 0x54
	.zero		2


	//----- nvinfo : EIATTR_SYSCALL_OFFSETS
	.align		4
        /*00b8*/ 	.byte	0x04, 0x46
        /*00ba*/ 	.short	(.L_35 - .L_34)


	//   ....[0]....
.L_34:
        /*00bc*/ 	.word	0x00001800


	//----- nvinfo : EIATTR_MBARRIER_INSTR_OFFSETS
	.align		4
.L_35:
        /*00c0*/ 	.byte	0x04, 0x39
        /*00c2*/ 	.short	(.L_37 - .L_36)


	//   ....[0]....
.L_36:
        /*00c4*/ 	.word	0x00000240
        /*00c8*/ 	.word	0x000000ff
        /*00cc*/ 	.word	0x00000000
        /*00d0*/ 	.short	0x0100
        /*00d2*/ 	.byte	0x08
	.zero		1


	//   ....[1]....
        /*00d4*/ 	.word	0x00000250
        /*00d8*/ 	.word	0x000000ff
        /*00dc*/ 	.word	0x00000028
        /*00e0*/ 	.short	0x0100
        /*00e2*/ 	.byte	0x08
	.zero		1


	//   ....[2]....
        /*00e4*/ 	.word	0x00000260
        /*00e8*/ 	.word	0x000000ff
        /*00ec*/ 	.word	0x00000008
        /*00f0*/ 	.short	0x0100
        /*00f2*/ 	.byte	0x08
	.zero		1


	//   ....[3]....
        /*00f4*/ 	.word	0x00000270
        /*00f8*/ 	.word	0x000000ff
        /*00fc*/ 	.word	0x00000030
        /*0100*/ 	.short	0x0100
        /*0102*/ 	.byte	0x08
	.zero		1


	//   ....[4]....
        /*0104*/ 	.word	0x00000280
        /*0108*/ 	.word	0x000000ff
        /*010c*/ 	.word	0x00000010
        /*0110*/ 	.short	0x0100
        /*0112*/ 	.byte	0x08
	.zero		1


	//   ....[5]....
        /*0114*/ 	.word	0x00000290
        /*0118*/ 	.word	0x000000ff
        /*011c*/ 	.word	0x00000038
        /*0120*/ 	.short	0x0100
        /*0122*/ 	.byte	0x08
	.zero		1


	//   ....[6]....
        /*0124*/ 	.word	0x000002a0
        /*0128*/ 	.word	0x000000ff
        /*012c*/ 	.word	0x00000018
        /*0130*/ 	.short	0x0100
        /*0132*/ 	.byte	0x08
	.zero		1


	//   ....[7]....
        /*0134*/ 	.word	0x000002b0
        /*0138*/ 	.word	0x000000ff
        /*013c*/ 	.word	0x00000040
        /*0140*/ 	.short	0x0100
        /*0142*/ 	.byte	0x08
	.zero		1


	//   ....[8]....
        /*0144*/ 	.word	0x000002c0
        /*0148*/ 	.word	0x000000ff
        /*014c*/ 	.word	0x00000020
        /*0150*/ 	.short	0x0100
        /*0152*/ 	.byte	0x08
	.zero		1


	//   ....[9]....
        /*0154*/ 	.word	0x000002d0
        /*0158*/ 	.word	0x000000ff
        /*015c*/ 	.word	0x00000048
        /*0160*/ 	.short	0x0100
        /*0162*/ 	.byte	0x08
	.zero		1


	//   ....[10]....
        /*0164*/ 	.word	0x000007b0
        /*0168*/ 	.word	0x000000ff
        /*016c*/ 	.word	0x00000080
        /*0170*/ 	.short	0x0100
        /*0172*/ 	.byte	0x08
	.zero		1


	//   ....[11]....
        /*0174*/ 	.word	0x00000850
        /*0178*/ 	.word	0x000000ff
        /*017c*/ 	.word	0x00000088
        /*0180*/ 	.short	0x0100
        /*0182*/ 	.byte	0x08
	.zero		1


	//   ....[12]....
        /*0184*/ 	.word	0x00000880
        /*0188*/ 	.word	0x000000ff
        /*018c*/ 	.word	0x00000060
        /*0190*/ 	.short	0x0100
        /*0192*/ 	.byte	0x09
	.zero		1


	//   ....[13]....
        /*0194*/ 	.word	0x00000890
        /*0198*/ 	.word	0x000000ff
        /*019c*/ 	.word	0x00000068
        /*01a0*/ 	.short	0x0100
        /*01a2*/ 	.byte	0x09
	.zero		1


	//   ....[14]....
        /*01a4*/ 	.word	0x000008a0
        /*01a8*/ 	.word	0x000000ff
        /*01ac*/ 	.word	0x00000070
        /*01b0*/ 	.short	0x0100
        /*01b2*/ 	.byte	0x09
	.zero		1


	//   ....[15]....
        /*01b4*/ 	.word	0x000008b0
        /*01b8*/ 	.word	0x000000ff
        /*01bc*/ 	.word	0x00000078
        /*01c0*/ 	.short	0x0100
        /*01c2*/ 	.byte	0x09
	.zero		1


	//   ....[16]....
        /*01c4*/ 	.word	0x000016e0
        /*01c8*/ 	.word	0x0000003e
        /*01cc*/ 	.word	0x00000000
        /*01d0*/ 	.short	0x010a
        /*01d2*/ 	.byte	0x2a
	.zero		1


	//   ....[17]....
        /*01d4*/ 	.word	0x00001890
        /*01d8*/ 	.word	0x00000003
        /*01dc*/ 	.word	0x00000000
        /*01e0*/ 	.short	0x010a
        /*01e2*/ 	.byte	0x3f
	.zero		1


	//   ....[18]....
        /*01e4*/ 	.word	0x000018d0
        /*01e8*/ 	.word	0x00000003
        /*01ec*/ 	.word	0x00000000
        /*01f0*/ 	.short	0x010a
        /*01f2*/ 	.byte	0x3f
	.zero		1


	//   ....[19]....
        /*01f4*/ 	.word	0x00001ad0
        /*01f8*/ 	.word	0x000000ff
        /*01fc*/ 	.word	0x00000000
        /*0200*/ 	.short	0x010a
        /*0202*/ 	.byte	0x04
	.zero		1


	//   ....[20]....
        /*0204*/ 	.word	0x00001b10
        /*0208*/ 	.word	0x000000ff
        /*020c*/ 	.word	0x00000000
        /*0210*/ 	.short	0x010a
        /*0212*/ 	.byte	0x04
	.zero		1


	//   ....[21]....
        /*0214*/ 	.word	0x00001c70
        /*0218*/ 	.word	0x00000005
        /*021c*/ 	.word	0x00000000
        /*0220*/ 	.short	0x0101
        /*0222*/ 	.byte	0x3f
	.zero		1


	//   ....[22]....
        /*0224*/ 	.word	0x00001d70
        /*0228*/ 	.word	0x0000003f
        /*022c*/ 	.word	0x00000000
        /*0230*/ 	.short	0x0101
        /*0232*/ 	.byte	0x2f
	.zero		1


	//   ....[23]....
        /*0234*/ 	.word	0x00001e70
        /*0238*/ 	.word	0x00000003
        /*023c*/ 	.word	0x00000000
        /*0240*/ 	.short	0x0101
        /*0242*/ 	.byte	0x3f
	.zero		1


	//   ....[24]....
        /*0244*/ 	.word	0x00001f30
        /*0248*/ 	.word	0x0000003e
        /*024c*/ 	.word	0x00000010
        /*0250*/ 	.short	0x010a
        /*0252*/ 	.byte	0x2a
	.zero		1


	//   ....[25]....
        /*0254*/ 	.word	0x00003d40
        /*0258*/ 	.word	0x00000041
        /*025c*/ 	.word	0x00000000
        /*0260*/ 	.short	0x0101
        /*0262*/ 	.byte	0x2f
	.zero		1


	//   ....[26]....
        /*0264*/ 	.word	0x000046f0
        /*0268*/ 	.word	0x0000000d
        /*026c*/ 	.word	0x00000028
        /*0270*/ 	.short	0x010a
        /*0272*/ 	.byte	0x3f
	.zero		1


	//   ....[27]....
        /*0274*/ 	.word	0x00004ab0
        /*0278*/ 	.word	0x00000005
        /*027c*/ 	.word	0x00000088
        /*0280*/ 	.short	0x0101
        /*0282*/ 	.byte	0x3f
	.zero		1


	//   ....[28]....
        /*0284*/ 	.word	0x00005240
        /*0288*/ 	.word	0x00000007
        /*028c*/ 	.word	0x00000000
        /*0290*/ 	.short	0x010a
        /*0292*/ 	.byte	0x3f
	.zero		1


	//   ....[29]....
        /*0294*/ 	.word	0x000052c0
        /*0298*/ 	.word	0x00000008
        /*029c*/ 	.word	0x00000000
        /*02a0*/ 	.short	0x010a
        /*02a2*/ 	.byte	0x3f
	.zero		1


	//   ....[30]....
        /*02a4*/ 	.word	0x00005350
        /*02a8*/ 	.word	0x00000009
        /*02ac*/ 	.word	0x00000000
        /*02b0*/ 	.short	0x010a
        /*02b2*/ 	.byte	0x3f
	.zero		1


	//   ....[31]....
        /*02b4*/ 	.word	0x000053e0
        /*02b8*/ 	.word	0x00000006
        /*02bc*/ 	.word	0x00000000
        /*02c0*/ 	.short	0x010a
        /*02c2*/ 	.byte	0x3f
	.zero		1


	//   ....[32]....
        /*02c4*/ 	.word	0x00005470
        /*02c8*/ 	.word	0x00000003
        /*02cc*/ 	.word	0x00000000
        /*02d0*/ 	.short	0x010a
        /*02d2*/ 	.byte	0x3f
	.zero		1


	//   ....[33]....
        /*02d4*/ 	.word	0x000054d0
        /*02d8*/ 	.word	0x00000040
        /*02dc*/ 	.word	0x00000000
        /*02e0*/ 	.short	0x010a
        /*02e2*/ 	.byte	0x3f
	.zero		1


	//   ....[34]....
        /*02e4*/ 	.word	0x00005520
        /*02e8*/ 	.word	0x00000003
        /*02ec*/ 	.word	0x00000000
        /*02f0*/ 	.short	0x010a
        /*02f2*/ 	.byte	0x3f
	.zero		1


	//   ....[35]....
        /*02f4*/ 	.word	0x00005580
        /*02f8*/ 	.word	0x00000005
        /*02fc*/ 	.word	0x00000000
        /*0300*/ 	.short	0x010a
        /*0302*/ 	.byte	0x3f
	.zero		1


	//   ....[36]....
        /*0304*/ 	.word	0x000055d0
        /*0308*/ 	.word	0x00000040
        /*030c*/ 	.word	0x00000010
        /*0310*/ 	.short	0x010a
        /*0312*/ 	.byte	0x3f
	.zero		1


	//   ....[37]....
        /*0314*/ 	.word	0x000056a0
        /*0318*/ 	.word	0x0000000d
        /*031c*/ 	.word	0x00000028
        /*0320*/ 	.short	0x010a
        /*0322*/ 	.byte	0x3f
	.zero		1


	//   ....[38]....
        /*0324*/ 	.word	0x00005770
        /*0328*/ 	.word	0x00000007
        /*032c*/ 	.word	0x00000000
        /*0330*/ 	.short	0x010a
        /*0332*/ 	.byte	0x3f
	.zero		1


	//   ....[39]....
        /*0334*/ 	.word	0x000057c0
        /*0338*/ 	.word	0x00000008
        /*033c*/ 	.word	0x00000000
        /*0340*/ 	.short	0x010a
        /*0342*/ 	.byte	0x3f
	.zero		1


	//   ....[40]....
        /*0344*/ 	.word	0x00005810
        /*0348*/ 	.word	0x00000009
        /*034c*/ 	.word	0x00000000
        /*0350*/ 	.short	0x010a
        /*0352*/ 	.byte	0x3f
	.zero		1


	//   ....[41]....
        /*0354*/ 	.word	0x00005860
        /*0358*/ 	.word	0x00000006
        /*035c*/ 	.word	0x00000000
        /*0360*/ 	.short	0x010a
        /*0362*/ 	.byte	0x3f
	.zero		1


	//----- nvinfo : EIATTR_NUM_MBARRIERS
	.align		4
.L_37:
        /*0364*/ 	.byte	0x03, 0x38
        /*0366*/ 	.short	0x0010


	//----- nvinfo : EIATTR_EXIT_INSTR_OFFSETS
	.align		4
        /*0368*/ 	.byte	0x04, 0x1c
        /*036a*/ 	.short	(.L_39 - .L_38)


	//   ....[0]....
.L_38:
        /*036c*/ 	.word	0x000013a0


	//   ....[1]....
        /*0370*/ 	.word	0x00001400


	//   ....[2]....
        /*0374*/ 	.word	0x000043d0


	//   ....[3]....
        /*0378*/ 	.word	0x00004400


	//   ....[4]....
        /*037c*/ 	.word	0x000054c0


	//----- nvinfo : EIATTR_MAX_THREADS
	.align		4
.L_39:
        /*0380*/ 	.byte	0x04, 0x05
        /*0382*/ 	.short	(.L_41 - .L_40)
.L_40:
        /*0384*/ 	.word	0x00000180
        /*0388*/ 	.word	0x00000001
        /*038c*/ 	.word	0x00000001


	//----- nvinfo : EIATTR_CRS_STACK_SIZE
	.align		4
.L_41:
        /*0390*/ 	.byte	0x04, 0x1e
        /*0392*/ 	.short	(.L_43 - .L_42)
.L_42:
        /*0394*/ 	.word	0x00000000


	//----- nvinfo : EIATTR_CBANK_PARAM_SIZE
	.align		4
.L_43:
        /*0398*/ 	.byte	0x03, 0x19
        /*039a*/ 	.short	0x0470


	//----- nvinfo : EIATTR_PARAM_CBANK
	.align		4
        /*039c*/ 	.byte	0x04, 0x0a
        /*039e*/ 	.short	(.L_45 - .L_44)
	.align		4
.L_44:
        /*03a0*/ 	.word	index@(.nv.constant0._ZN7cutlass13device_kernelINS_4gemm6kernel13GemmUniversalIN4cute5tupleIJiiiiEEENS1_10collective13CollectiveMmaINS1_34MainloopSm90TmaGmmaWarpSpecializedILi5ENS5_IJNS4_1CILi1EEENSA_ILi2EEESB_EEENS1_32KernelTmaWarpSpecializedPingpongEEENS5_IJNSA_ILi64EEESG_SG_EEEaNS5_IJlSB_lEEEaSI_NS4_8TiledMMAINS4_8MMA_AtomIJNS4_4SM904GMMA26MMA_64x64x32_S32S8S8_SS_TNEEEENS4_6LayoutINS5_IJSB_SB_SB_EEENS5_IJNSA_ILi0EEESR_SR_EEEEENS5_IJNS4_10UnderscoreESU_SU_EEEEENS4_23SM90_TMA_LOAD_MULTICASTENS4_14ComposedLayoutINS4_7SwizzleILi2ELi4ELi3EEENS4_18smem_ptr_flag_bitsILi8EEENSP_INS5_IJNSA_ILi8EEESG_EEENS5_IJSG_SB_EEEEEEEvNS4_8identityENS4_13SM90_TMA_LOADES17_vS18_EENS_8epilogue10collective6detail29Sm90TmaWarpSpecializedAdapterINS1C_15DefaultEpilogueIaSI_SI_NS1B_6thread17LinearCombinationIaLi1EiiLNS1G_9ScaleType4KindE0ELNS_15FloatRoundStyleE2EaEENS1_15EpilogueDefaultEEEEEvvEEEEvNT_6ParamsE)
        /*03a4*/ 	.short	0x0210
        /*03a6*/ 	.short	0x0470


	//----- nvinfo : EIATTR_SW_WAR
	.align		4
.L_45:
        /*03a8*/ 	.byte	0x04, 0x36
        /*03aa*/ 	.short	(.L_47 - .L_46)
.L_46:
        /*03ac*/ 	.word	0x00000008
.L_47:


//--------------------- .nv.callgraph             --------------------------
	.section	.nv.callgraph,"",@"SHT_CUDA_CALLGRAPH"
	.align	4
	.sectionentsize	8
	.align		4
        /*0000*/ 	.word	0x00000000
	.align		4
        /*0004*/ 	.word	0xffffffff
	.align		4
        /*0008*/ 	.word	index@(_ZN7cutlass13device_kernelINS_4gemm6kernel13GemmUniversalIN4cute5tupleIJiiiiEEENS1_10collective13CollectiveMmaINS1_34MainloopSm90TmaGmmaWarpSpecializedILi5ENS5_IJNS4_1CILi1EEENSA_ILi2EEESB_EEENS1_32KernelTmaWarpSpecializedPingpongEEENS5_IJNSA_ILi64EEESG_SG_EEEaNS5_IJlSB_lEEEaSI_NS4_8TiledMMAINS4_8MMA_AtomIJNS4_4SM904GMMA26MMA_64x64x32_S32S8S8_SS_TNEEEENS4_6LayoutINS5_IJSB_SB_SB_EEENS5_IJNSA_ILi0EEESR_SR_EEEEENS5_IJNS4_10UnderscoreESU_SU_EEEEENS4_23SM90_TMA_LOAD_MULTICASTENS4_14ComposedLayoutINS4_7SwizzleILi2ELi4ELi3EEENS4_18smem_ptr_flag_bitsILi8EEENSP_INS5_IJNSA_ILi8EEESG_EEENS5_IJSG_SB_EEEEEEEvNS4_8identityENS4_13SM90_TMA_LOADES17_vS18_EENS_8epilogue10collective6detail29Sm90TmaWarpSpecializedAdapterINS1C_15DefaultEpilogueIaSI_SI_NS1B_6thread17LinearCombinationIaLi1EiiLNS1G_9ScaleType4KindE0ELNS_15FloatRoundStyleE2EaEENS1_15EpilogueDefaultEEEEEvvEEEEvNT_6ParamsE)
	.align		4
        /*000c*/ 	.word	index@(__assertfail)
	.align		4
        /*0010*/ 	.word	0x00000000
	.align		4
        /*0014*/ 	.word	0xfffffffe
	.align		4
        /*0018*/ 	.word	0x00000000
	.align		4
        /*001c*/ 	.word	0xfffffffd
	.align		4
        /*0020*/ 	.word	0x00000000
	.align		4
        /*0024*/ 	.word	0xfffffffc


//--------------------- .nv.constant4             --------------------------
	.section	.nv.constant4,"a",@progbits
	.align	8
	.align		8
.nv.constant4:
        /*0000*/ 	.dword	__assertfail
	.align		8
        /*0008*/ 	.dword	__unnamed_1
	.align		8
        /*0010*/ 	.dword	_ZN39_INTERNAL_d484729a_4_k_cu_27d24c7f_48514cuda3std3__45__cpo5beginE
	.align		8
        /*0018*/ 	.dword	_ZN39_INTERNAL_d484729a_4_k_cu_27d24c7f_48514cuda3std3__45__cpo3endE
	.align		8
        /*0020*/ 	.dword	_ZN39_INTERNAL_d484729a_4_k_cu_27d24c7f_48514cuda3std3__45__cpo6cbeginE
	.align		8
        /*0028*/ 	.dword	_ZN39_INTERNAL_d484729a_4_k_cu_27d24c7f_48514cuda3std3__45__cpo4cendE
	.align		8
        /*0030*/ 	.dword	_ZN39_INTERNAL_d484729a_4_k_cu_27d24c7f_48514cuda3std3__441_GLOBAL__N__d484729a_4_k_cu_27d24c7f_48516ignoreE
	.align		8
        /*0038*/ 	.dword	_ZN39_INTERNAL_d484729a_4_k_cu_27d24c7f_48514cuda3std3__419piecewise_constructE
	.align		8
        /*0040*/ 	.dword	_ZN39_INTERNAL_d484729a_4_k_cu_27d24c7f_48514cuda3std3__48in_placeE
	.align		8
        /*0048*/ 	.dword	_ZN39_INTERNAL_d484729a_4_k_cu_27d24c7f_48514cuda3std6ranges3__45__cpo4swapE
	.align		8
        /*0050*/ 	.dword	_ZN39_INTERNAL_d484729a_4_k_cu_27d24c7f_48514cuda3std6ranges3__45__cpo9iter_moveE
	.align		8
        /*0058*/ 	.dword	_ZN39_INTERNAL_d484729a_4_k_cu_27d24c7f_48514cute7productE
	.align		8
        /*0060*/ 	.dword	_ZN39_INTERNAL_d484729a_4_k_cu_27d24c7f_48514cute1_E
	.align		8
        /*0068*/ 	.dword	$str$22
	.align		8
        /*0070*/ 	.dword	$str$23


//--------------------- .text._ZN7cutlass13device_kernelINS_4gemm6kernel13GemmUniversalIN4cute5tupleIJiiiiEEENS1_10collective13CollectiveMmaINS1_34MainloopSm90TmaGmmaWarpSpecializedILi5ENS5_IJNS4_1CILi1EEENSA_ILi2EEESB_EEENS1_32KernelTmaWarpSpecializedPingpongEEENS5_IJNSA_ILi64EEESG_SG_EEEaNS5_IJlSB_lEEEaSI_NS4_8TiledMMAINS4_8MMA_AtomIJNS4_4SM904GMMA26MMA_64x64x32_S32S8S8_SS_TNEEEENS4_6LayoutINS5_IJSB_SB_SB_EEENS5_IJNSA_ILi0EEESR_SR_EEEEENS5_IJNS4_10UnderscoreESU_SU_EEEEENS4_23SM90_TMA_LOAD_MULTICASTENS4_14ComposedLayoutINS4_7SwizzleILi2ELi4ELi3EEENS4_18smem_ptr_flag_bitsILi8EEENSP_INS5_IJNSA_ILi8EEESG_EEENS5_IJSG_SB_EEEEEEEvNS4_8identityENS4_13SM90_TMA_LOADES17_vS18_EENS_8epilogue10collective6detail29Sm90TmaWarpSpecializedAdapterINS1C_15DefaultEpilogueIaSI_SI_NS1B_6thread17LinearCombinationIaLi1EiiLNS1G_9ScaleType4KindE0ELNS_15FloatRoundStyleE2EaEENS1_15EpilogueDefaultEEEEEvvEEEEvNT_6ParamsE --------------------------
	.section	.text._ZN7cutlass13device_kernelINS_4gemm6kernel13GemmUniversalIN4cute5tupleIJiiiiEEENS1_10collective13CollectiveMmaINS1_34MainloopSm90TmaGmmaWarpSpecializedILi5ENS5_IJNS4_1CILi1EEENSA_ILi2EEESB_EEENS1_32KernelTmaWarpSpecializedPingpongEEENS5_IJNSA_ILi64EEESG_SG_EEEaNS5_IJlSB_lEEEaSI_NS4_8TiledMMAINS4_8MMA_AtomIJNS4_4SM904GMMA26MMA_64x64x32_S32S8S8_SS_TNEEEENS4_6LayoutINS5_IJSB_SB_SB_EEENS5_IJNSA_ILi0EEESR_SR_EEEEENS5_IJNS4_10UnderscoreESU_SU_EEEEENS4_23SM90_TMA_LOAD_MULTICASTENS4_14ComposedLayoutINS4_7SwizzleILi2ELi4ELi3EEENS4_18smem_ptr_flag_bitsILi8EEENSP_INS5_IJNSA_ILi8EEESG_EEENS5_IJSG_SB_EEEEEEEvNS4_8identityENS4_13SM90_TMA_LOADES17_vS18_EENS_8epilogue10collective6detail29Sm90TmaWarpSpecializedAdapterINS1C_15DefaultEpilogueIaSI_SI_NS1B_6thread17LinearCombinationIaLi1EiiLNS1G_9ScaleType4KindE0ELNS_15FloatRoundStyleE2EaEENS1_15EpilogueDefaultEEEEEvvEEEEvNT_6ParamsE,"ax",@progbits
	.align	128
.text._ZN7cutlass13device_kernelINS_4gemm6kernel13GemmUniversalIN4cute5tupleIJiiiiEEENS1_10collective13CollectiveMmaINS1_34MainloopSm90TmaGmmaWarpSpecializedILi5ENS5_IJNS4_1CILi1EEENSA_ILi2EEESB_EEENS1_32KernelTmaWarpSpecializedPingpongEEENS5_IJNSA_ILi64EEESG_SG_EEEaNS5_IJlSB_lEEEaSI_NS4_8TiledMMAINS4_8MMA_AtomIJNS4_4SM904GMMA26MMA_64x64x32_S32S8S8_SS_TNEEEENS4_6LayoutINS5_IJSB_SB_SB_EEENS5_IJNSA_ILi0EEESR_SR_EEEEENS5_IJNS4_10UnderscoreESU_SU_EEEEENS4_23SM90_TMA_LOAD_MULTICASTENS4_14ComposedLayoutINS4_7SwizzleILi2ELi4ELi3EEENS4_18smem_ptr_flag_bitsILi8EEENSP_INS5_IJNSA_ILi8EEESG_EEENS5_IJSG_SB_EEEEEEEvNS4_8identityENS4_13SM90_TMA_LOADES17_vS18_EENS_8epilogue10collective6detail29Sm90TmaWarpSpecializedAdapterINS1C_15DefaultEpilogueIaSI_SI_NS1B_6thread17LinearCombinationIaLi1EiiLNS1G_9ScaleType4KindE0ELNS_15FloatRoundStyleE2EaEENS1_15EpilogueDefaultEEEEEvvEEEEvNT_6ParamsE:
        .type           _ZN7cutlass13device_kernelINS_4gemm6kernel13GemmUniversalIN4cute5tupleIJiiiiEEENS1_10collective13CollectiveMmaINS1_34MainloopSm90TmaGmmaWarpSpecializedILi5ENS5_IJNS4_1CILi1EEENSA_ILi2EEESB_EEENS1_32KernelTmaWarpSpecializedPingpongEEENS5_IJNSA_ILi64EEESG_SG_EEEaNS5_IJlSB_lEEEaSI_NS4_8TiledMMAINS4_8MMA_AtomIJNS4_4SM904GMMA26MMA_64x64x32_S32S8S8_SS_TNEEEENS4_6LayoutINS5_IJSB_SB_SB_EEENS5_IJNSA_ILi0EEESR_SR_EEEEENS5_IJNS4_10UnderscoreESU_SU_EEEEENS4_23SM90_TMA_LOAD_MULTICASTENS4_14ComposedLayoutINS4_7SwizzleILi2ELi4ELi3EEENS4_18smem_ptr_flag_bitsILi8EEENSP_INS5_IJNSA_ILi8EEESG_EEENS5_IJSG_SB_EEEEEEEvNS4_8identityENS4_13SM90_TMA_LOADES17_vS18_EENS_8epilogue10collective6detail29Sm90TmaWarpSpecializedAdapterINS1C_15DefaultEpilogueIaSI_SI_NS1B_6thread17LinearCombinationIaLi1EiiLNS1G_9ScaleType4KindE0ELNS_15FloatRoundStyleE2EaEENS1_15EpilogueDefaultEEEEEvvEEEEvNT_6ParamsE,@function
        .size           _ZN7cutlass13device_kernelINS_4gemm6kernel13GemmUniversalIN4cute5tupleIJiiiiEEENS1_10collective13CollectiveMmaINS1_34MainloopSm90TmaGmmaWarpSpecializedILi5ENS5_IJNS4_1CILi1EEENSA_ILi2EEESB_EEENS1_32KernelTmaWarpSpecializedPingpongEEENS5_IJNSA_ILi64EEESG_SG_EEEaNS5_IJlSB_lEEEaSI_NS4_8TiledMMAINS4_8MMA_AtomIJNS4_4SM904GMMA26MMA_64x64x32_S32S8S8_SS_TNEEEENS4_6LayoutINS5_IJSB_SB_SB_EEENS5_IJNSA_ILi0EEESR_SR_EEEEENS5_IJNS4_10UnderscoreESU_SU_EEEEENS4_23SM90_TMA_LOAD_MULTICASTENS4_14ComposedLayoutINS4_7SwizzleILi2ELi4ELi3EEENS4_18smem_ptr_flag_bitsILi8EEENSP_INS5_IJNSA_ILi8EEESG_EEENS5_IJSG_SB_EEEEEEEvNS4_8identityENS4_13SM90_TMA_LOADES17_vS18_EENS_8epilogue10collective6detail29Sm90TmaWarpSpecializedAdapterINS1C_15DefaultEpilogueIaSI_SI_NS1B_6thread17LinearCombinationIaLi1EiiLNS1G_9ScaleType4KindE0ELNS_15FloatRoundStyleE2EaEENS1_15EpilogueDefaultEEEEEvvEEEEvNT_6ParamsE,(.L_x_143 - _ZN7cutlass13device_kernelINS_4gemm6kernel13GemmUniversalIN4cute5tupleIJiiiiEEENS1_10collective13CollectiveMmaINS1_34MainloopSm90TmaGmmaWarpSpecializedILi5ENS5_IJNS4_1CILi1EEENSA_ILi2EEESB_EEENS1_32KernelTmaWarpSpecializedPingpongEEENS5_IJNSA_ILi64EEESG_SG_EEEaNS5_IJlSB_lEEEaSI_NS4_8TiledMMAINS4_8MMA_AtomIJNS4_4SM904GMMA26MMA_64x64x32_S32S8S8_SS_TNEEEENS4_6LayoutINS5_IJSB_SB_SB_EEENS5_IJNSA_ILi0EEESR_SR_EEEEENS5_IJNS4_10UnderscoreESU_SU_EEEEENS4_23SM90_TMA_LOAD_MULTICASTENS4_14ComposedLayoutINS4_7SwizzleILi2ELi4ELi3EEENS4_18smem_ptr_flag_bitsILi8EEENSP_INS5_IJNSA_ILi8EEESG_EEENS5_IJSG_SB_EEEEEEEvNS4_8identityENS4_13SM90_TMA_LOADES17_vS18_EENS_8epilogue10collective6detail29Sm90TmaWarpSpecializedAdapterINS1C_15DefaultEpilogueIaSI_SI_NS1B_6thread17LinearCombinationIaLi1EiiLNS1G_9ScaleType4KindE0ELNS_15FloatRoundStyleE2EaEENS1_15EpilogueDefaultEEEEEvvEEEEvNT_6ParamsE)
        .other          _ZN7cutlass13device_kernelINS_4gemm6kernel13GemmUniversalIN4cute5tupleIJiiiiEEENS1_10collective13CollectiveMmaINS1_34MainloopSm90TmaGmmaWarpSpecializedILi5ENS5_IJNS4_1CILi1EEENSA_ILi2EEESB_EEENS1_32KernelTmaWarpSpecializedPingpongEEENS5_IJNSA_ILi64EEESG_SG_EEEaNS5_IJlSB_lEEEaSI_NS4_8TiledMMAINS4_8MMA_AtomIJNS4_4SM904GMMA26MMA_64x64x32_S32S8S8_SS_TNEEEENS4_6LayoutINS5_IJSB_SB_SB_EEENS5_IJNSA_ILi0EEESR_SR_EEEEENS5_IJNS4_10UnderscoreESU_SU_EEEEENS4_23SM90_TMA_LOAD_MULTICASTENS4_14ComposedLayoutINS4_7SwizzleILi2ELi4ELi3EEENS4_18smem_ptr_flag_bitsILi8EEENSP_INS5_IJNSA_ILi8EEESG_EEENS5_IJSG_SB_EEEEEEEvNS4_8identityENS4_13SM90_TMA_LOADES17_vS18_EENS_8epilogue10collective6detail29Sm90TmaWarpSpecializedAdapterINS1C_15DefaultEpilogueIaSI_SI_NS1B_6thread17LinearCombinationIaLi1EiiLNS1G_9ScaleType4KindE0ELNS_15FloatRoundStyleE2EaEENS1_15EpilogueDefaultEEEEEvvEEEEvNT_6ParamsE,@"STO_CUDA_ENTRY STV_DEFAULT"
_ZN7cutlass13device_kernelINS_4gemm6kernel13GemmUniversalIN4cute5tupleIJiiiiEEENS1_10collective13CollectiveMmaINS1_34MainloopSm90TmaGmmaWarpSpecializedILi5ENS5_IJNS4_1CILi1EEENSA_ILi2EEESB_EEENS1_32KernelTmaWarpSpecializedPingpongEEENS5_IJNSA_ILi64EEESG_SG_EEEaNS5_IJlSB_lEEEaSI_NS4_8TiledMMAINS4_8MMA_AtomIJNS4_4SM904GMMA26MMA_64x64x32_S32S8S8_SS_TNEEEENS4_6LayoutINS5_IJSB_SB_SB_EEENS5_IJNSA_ILi0EEESR_SR_EEEEENS5_IJNS4_10UnderscoreESU_SU_EEEEENS4_23SM90_TMA_LOAD_MULTICASTENS4_14ComposedLayoutINS4_7SwizzleILi2ELi4ELi3EEENS4_18smem_ptr_flag_bitsILi8EEENSP_INS5_IJNSA_ILi8EEESG_EEENS5_IJSG_SB_EEEEEEEvNS4_8identityENS4_13SM90_TMA_LOADES17_vS18_EENS_8epilogue10collective6detail29Sm90TmaWarpSpecializedAdapterINS1C_15DefaultEpilogueIaSI_SI_NS1B_6thread17LinearCombinationIaLi1EiiLNS1G_9ScaleType4KindE0ELNS_15FloatRoundStyleE2EaEENS1_15EpilogueDefaultEEEEEvvEEEEvNT_6ParamsE:
[----:B------:R-:W0:Y:S02]  /*0000*/  LDC R1, c[0x0][0x28] ;  /* 0x00000a00ff017b82 */ /* 0x000e240000000800 */
[----:B0-----:R-:W-:Y:S01]  /*0010*/  VIADD R1, R1, 0xfffffff8 ;  /* 0xfffffff801017836 */ /* 0x001fe20000000000 */
[----:B------:R-:W0:Y:S01]  /*0020*/  S2R R4, SR_TID.X ;  /* 0x0000000000047919 */ /* 0x000e220000002100 */
[----:B------:R-:W-:Y:S01]  /*0030*/  ELECT P0, URZ, PT ;  /* 0x00000000003f782f */ /* 0x000fe20003800000 */
[----:B------:R-:W-:Y:S01]  /*0040*/  BSSY B0, `(.L_x_0) ;  /* 0x000000f000007945 */ /* 0x000fe20003800000 */
[--C-:B0-----:R-:W-:Y:S02]  /*0050*/  SHF.R.U32.HI R2, RZ, 0x5, R4.reuse ;  /* 0x00000005ff027819 */ /* 0x101fe40000011604 */
[----:B------:R-:W-:-:S03]  /*0060*/  SHF.R.U32.HI R7, RZ, 0x7, R4 ;  /* 0x00000007ff077819 */ /* 0x000fc60000011604 */
[----:B------:R-:W0:Y:S04]  /*0070*/  SHFL.IDX PT, R5, R2, RZ, 0x1f ;  /* 0x00001fff02057589 */ /* 0x000e2800000e0000 */
[----:B------:R1:W2:Y:S01]  /*0080*/  SHFL.IDX PT, R10, R7, RZ, 0x1f ;  /* 0x00001fff070a7589 */ /* 0x0002a200000e0000 */
[----:B0-----:R-:W-:-:S13]  /*0090*/  ISETP.NE.OR P0, PT, R5, RZ, !P0 ;  /* 0x000000ff0500720c */ /* 0x001fda0004705670 */
[----:B-12---:R-:W-:Y:S05]  /*00a0*/  @P0 BRA `(.L_x_1) ;  /* 0x0000000000200947 */ /* 0x006fea0003800000 */
[----:B------:R-:W-:Y:S02]  /*00b0*/  ULDC.64 UR4, c[0x0][0x198] ;  /* 0x0000660000047ab9 */ /* 0x000fe40000000a00 */
[----:B------:R-:W-:Y:S02]  /*00c0*/  UIADD3 UR6, UP0, UR4, 0xf0, URZ ;  /* 0x000000f004067890 */ /* 0x000fe4000ff1e03f */
[----:B------:R-:W-:Y:S02]  /*00d0*/  UIADD3 UR4, UP1, UR4, 0x1f0, URZ ;  /* 0x000001f004047890 */ /* 0x000fe4000ff3e03f */
[----:B------:R-:W-:Y:S02]  /*00e0*/  UIADD3.X UR7, URZ, UR5, URZ, UP0, !UPT ;  /* 0x000000053f077290 */ /* 0x000fe400087fe43f */
[----:B------:R-:W-:-:S07]  /*00f0*/  UIADD3.X UR5, URZ, UR5, URZ, UP1, !UPT ;  /* 0x000000053f057290 */ /* 0x000fce0008ffe43f */
[----:B------:R0:W-:Y:S02]  /*0100*/  UTMACCTL.PF [UR6] ;  /* 0x00000000060079b9 */ /* 0x0001e40008040000 */
[----:B------:R0:W-:Y:S02]  /*0110*/  UTMACCTL.PF [UR4] ;  /* 0x00000000040079b9 */ /* 0x0001e40008040000 */
[----:B0-----:R-:W-:Y:S01]  /*0120*/  NOP ;  /* 0x0000000000007918 */ /* 0x001fe20000000000 */
.L_x_1:
[----:B------:R-:W-:Y:S05]  /*0130*/  BSYNC B0 ;  /* 0x0000000000007941 */ /* 0x000fea0003800000 */
.L_x_0:
[----:B------:R-:W0:Y:S02]  /*0140*/  SHFL.IDX PT, R8, R2, RZ, 0x1f ;  /* 0x00001fff02087589 */ /* 0x000e2400000e0000 */
[----:B0-----:R-:W-:-:S13]  /*0150*/  ISETP.NE.AND P0, PT, R8, RZ, PT ;  /* 0x000000ff0800720c */ /* 0x001fda0003f05270 */
[----:B------:R-:W-:Y:S05]  /*0160*/  @P0 BRA `(.L_x_2) ;  /* 0x0000000000600947 */ /* 0x000fea0003800000 */
[----:B------:R-:W0:Y:S01]  /*0170*/  S2UR UR8, SR_CgaCtaId ;  /* 0x00000000000879c3 */ /* 0x000e220000008800 */
[----:B------:R-:W-:Y:S01]  /*0180*/  UMOV UR4, 0x400 ;  /* 0x0000040000047882 */ /* 0x000fe20000000000 */
[----:B------:R-:W-:Y:S01]  /*0190*/  UMOV UR5, 0x1 ;  /* 0x0000000100057882 */ /* 0x000fe20000000000 */
[----:B------:R-:W-:Y:S01]  /*01a0*/  UMOV UR6, 0x2 ;  /* 0x0000000200067882 */ /* 0x000fe20000000000 */
[----:B------:R-:W-:Y:S01]  /*01b0*/  ELECT P0, URZ, PT ;  /* 0x00000000003f782f */ /* 0x000fe20003800000 */
[----:B------:R-:W-:-:S04]  /*01c0*/  UIADD3 UR6, -UR6, 0x100000, URZ ;  /* 0x0010000006067890 */ /* 0x000fc8000fffe13f */
[----:B------:R-:W-:Y:S02]  /*01d0*/  USHF.L.U32 UR7, UR6, 0xb, URZ ;  /* 0x0000000b06077899 */ /* 0x000fe4000800063f */
[----:B------:R-:W-:Y:S02]  /*01e0*/  USHF.L.U32 UR6, UR6, 0x1, URZ ;  /* 0x0000000106067899 */ /* 0x000fe4000800063f */
[----:B0-----:R-:W-:Y:S02]  /*01f0*/  ULEA UR8, UR8, UR4, 0x18 ;  /* 0x0000000408087291 */ /* 0x001fe4000f8ec03f */
[----:B------:R-:W-:-:S04]  /*0200*/  UIADD3 UR4, -UR5, 0x100000, URZ ;  /* 0x0010000005047890 */ /* 0x000fc8000fffe13f */
[----:B------:R-:W-:Y:S02]  /*0210*/  USHF.L.U32 UR5, UR4, 0xb, URZ ;  /* 0x0000000b04057899 */ /* 0x000fe4000800063f */
[----:B------:R-:W-:Y:S01]  /*0220*/  USHF.L.U32 UR4, UR4, 0x1, URZ ;  /* 0x0000000104047899 */ /* 0x000fe2000800063f */
[----:B------:R-:W0:Y:S11]  /*0230*/  FENCE.VIEW.ASYNC.S ;  /* 0x00000000000073c6 */ /* 0x000e360000000000 */
[----:B0-----:R0:W1:Y:S01]  /*0240*/  SYNCS.EXCH.64 URZ, [UR8], UR4 ;  /* 0x00000004083f75b2 */ /* 0x0010620008000100 */
[----:B------:R0:W2:Y:S01]  /*0250*/  SYNCS.EXCH.64 URZ, [UR8+0x28], UR6 ;  /* 0x00002806083f75b2 */ /* 0x0000a20008000100 */
[----:B------:R0:W3:Y:S01]  /*0260*/  SYNCS.EXCH.64 URZ, [UR8+0x8], UR4 ;  /* 0x00000804083f75b2 */ /* 0x0000e20008000100 */
[----:B------:R0:W4:Y:S01]  /*0270*/  SYNCS.EXCH.64 URZ, [UR8+0x30], UR6 ;  /* 0x00003006083f75b2 */ /* 0x0001220008000100 */
[----:B------:R0:W0:Y:S01]  /*0280*/  SYNCS.EXCH.64 URZ, [UR8+0x10], UR4 ;  /* 0x00001004083f75b2 */ /* 0x0000220008000100 */
[----:B------:R0:W0:Y:S01]  /*0290*/  SYNCS.EXCH.64 URZ, [UR8+0x38], UR6 ;  /* 0x00003806083f75b2 */ /* 0x0000220008000100 */
[----:B------:R0:W0:Y:S01]  /*02a0*/  SYNCS.EXCH.64 URZ, [UR8+0x18], UR4 ;  /* 0x00001804083f75b2 */ /* 0x0000220008000100 */
[----:B------:R0:W0:Y:S01]  /*02b0*/  SYNCS.EXCH.64 URZ, [UR8+0x40], UR6 ;  /* 0x00004006083f75b2 */ /* 0x0000220008000100 */
[----:B------:R0:W0:Y:S01]  /*02c0*/  SYNCS.EXCH.64 URZ, [UR8+0x20], UR4 ;  /* 0x00002004083f75b2 */ /* 0x0000220008000100 */
[----:B------:R0:W0:Y:S01]  /*02d0*/  SYNCS.EXCH.64 URZ, [UR8+0x48], UR6 ;  /* 0x00004806083f75b2 */ /* 0x0000220008000100 */
[----:B------:R-:W-:Y:S01]  /*02e0*/  NOP ;  /* 0x0000000000007918 */ /* 0x000fe20000000000 */
.L_x_2:
[----:B------:R-:W5:Y:S01]  /*02f0*/  SHFL.IDX PT, R11, R2, RZ, 0x1f ;  /* 0x00001fff020b7589 */ /* 0x000f6200000e0000 */
[----:B------:R-:W1:Y:S01]  /*0300*/  S2UR UR12, SR_CTAID.X ;  /* 0x00000000000c79c3 */ /* 0x000e620000002500 */
[----:B------:R-:W-:Y:S02]  /*0310*/  SHF.R.S32.HI R3, RZ, 0x1f, R4 ;  /* 0x0000001fff037819 */ /* 0x000fe40000011404 */
[----:B------:R-:W-:Y:S01]  /*0320*/  ELECT P0, URZ, PT ;  /* 0x00000000003f782f */ /* 0x000fe20003800000 */
[----:B------:R-:W2:Y:S01]  /*0330*/  SHFL.IDX PT, R9, R2, RZ, 0x1f ;  /* 0x00001fff02097589 */ /* 0x000ea200000e0000 */
[----:B------:R-:W-:Y:S02]  /*0340*/  ELECT P1, URZ, PT ;  /* 0x00000000003f782f */ /* 0x000fe40003820000 */
[----:B------:R-:W-:Y:S01]  /*0350*/  LEA.HI R3, R3, R4, RZ, 0x7 ;  /* 0x0000000403037211 */ /* 0x000fe200078f38ff */
[----:B0-----:R-:W-:Y:S01]  /*0360*/  ULDC UR4, c[0x0][0x150] ;  /* 0x0000540000047ab9 */ /* 0x001fe20000000800 */
[----:B------:R-:W0:Y:S01]  /*0370*/  S2R R6, SR_CTAID.Y ;  /* 0x0000000000067919 */ /* 0x000e220000002600 */
[----:B------:R-:W3:Y:S01]  /*0380*/  LDC R21, c[0x0][0x148] ;  /* 0x00005200ff157b82 */ /* 0x000ee20000000800 */
[----:B------:R-:W-:Y:S01]  /*0390*/  LOP3.LUT R3, R3, 0xffffff80, RZ, 0xc0, !PT ;  /* 0xffffff8003037812 */ /* 0x000fe200078ec0ff */
[----:B------:R-:W-:Y:S01]  /*03a0*/  UMOV UR11, 0x80 ;  /* 0x00000080000b7882 */ /* 0x000fe20000000000 */
[----:B------:R-:W-:Y:S01]  /*03b0*/  NOP ;  /* 0x0000000000007918 */ /* 0x000fe20000000000 */
[----:B------:R-:W-:Y:S01]  /*03c0*/  NOP ;  /* 0x0000000000007918 */ /* 0x000fe20000000000 */
[C---:B------:R-:W-:Y:S01]  /*03d0*/  VIADD R35, R10.reuse, 0xffffffff ;  /* 0xffffffff0a237836 */ /* 0x040fe20000000000 */
[----:B------:R-:W-:Y:S01]  /*03e0*/  ISETP.NE.AND P2, PT, R10, RZ, PT ;  /* 0x000000ff0a00720c */ /* 0x000fe20003f45270 */
[----:B------:R-:W-:Y:S01]  /*03f0*/  IMAD.IADD R3, R4, 0x1, -R3 ;  /* 0x0000000104037824 */ /* 0x000fe200078e0a03 */
[----:B------:R-:W4:Y:S02]  /*0400*/  LDC R15, c[0x0][0x140] ;  /* 0x00005000ff0f7b82 */ /* 0x000f240000000800 */
[----:B------:R-:W-:-:S02]  /*0410*/  ISETP.GE.U32.AND P5, PT, R35, 0x2, PT ;  /* 0x000000022300780c */ /* 0x000fc40003fa6070 */
[----:B------:R-:W-:Y:S02]  /*0420*/  SHF.R.S32.HI R0, RZ, 0x1f, R3 ;  /* 0x0000001fff007819 */ /* 0x000fe40000011403 */
[----:B-----5:R-:W-:Y:S02]  /*0430*/  ISETP.NE.OR P0, PT, R11, RZ, !P0 ;  /* 0x000000ff0b00720c */ /* 0x020fe40004705670 */
[----:B------:R-:W5:Y:S01]  /*0440*/  LDC R14, c[0x0][0x144] ;  /* 0x00005100ff0e7b82 */ /* 0x000f620000000800 */
[----:B------:R-:W-:Y:S02]  /*0450*/  SHF.R.S32.HI R11, RZ, 0x1f, R8 ;  /* 0x0000001fff0b7819 */ /* 0x000fe40000011408 */
[----:B--2---:R-:W-:Y:S02]  /*0460*/  ISETP.NE.OR P1, PT, R9, RZ, !P1 ;  /* 0x000000ff0900720c */ /* 0x004fe40004f25670 */
[----:B------:R-:W-:Y:S02]  /*0470*/  LEA.HI R11, R11, R8, RZ, 0x2 ;  /* 0x000000080b0b7211 */ /* 0x000fe400078f10ff */
[----:B-1----:R-:W-:-:S02]  /*0480*/  I2FP.F32.U32 R13, UR12 ;  /* 0x0000000c000d7c45 */ /* 0x002fc40008201000 */
[----:B------:R-:W-:Y:S02]  /*0490*/  LOP3.LUT R11, R11, 0x3ffffffc, RZ, 0xc0, !PT ;  /* 0x3ffffffc0b0b7812 */ /* 0x000fe400078ec0ff */
[----:B------:R-:W-:Y:S01]  /*04a0*/  LEA.HI R2, R0, R3, RZ, 0x3 ;  /* 0x0000000300027211 */ /* 0x000fe200078f18ff */
[----:B------:R-:W-:Y:S01]  /*04b0*/  VOTEU.ALL UP0, P0 ;  /* 0x00000000003f7886 */ /* 0x000fe20000000000 */
[----:B------:R-:W-:Y:S01]  /*04c0*/  FMUL R13, R13, UR4 ;  /* 0x000000040d0d7c20 */ /* 0x000fe20008400000 */
[----:B------:R-:W-:Y:S01]  /*04d0*/  IMAD.IADD R11, R8, 0x1, -R11 ;  /* 0x00000001080b7824 */ /* 0x000fe200078e0a0b */
[----:B0-----:R-:W-:Y:S01]  /*04e0*/  I2FP.F32.U32 R8, R6 ;  /* 0x0000000600087245 */ /* 0x001fe20000201000 */
[----:B------:R-:W-:Y:S01]  /*04f0*/  VOTEU.ALL UP1, P1 ;  /* 0x00000000003f7886 */ /* 0x000fe20000820000 */
[----:B------:R-:W0:Y:S01]  /*0500*/  @!UP0 S2UR UR7, SR_CgaCtaId ;  /* 0x00000000000789c3 */ /* 0x000e220000008800 */
[----:B------:R-:W-:Y:S01]  /*0510*/  ULDC UR4, c[0x0][0x154] ;  /* 0x0000550000047ab9 */ /* 0x000fe20000000800 */
[--C-:B------:R-:W-:Y:S01]  /*0520*/  SHF.R.S32.HI R9, RZ, 0x3, R2.reuse ;  /* 0x00000003ff097819 */ /* 0x100fe20000011402 */
[----:B------:R-:W-:Y:S01]  /*0530*/  FMUL R8, R8, UR4 ;  /* 0x0000000408087c20 */ /* 0x000fe20008400000 */
[----:B------:R-:W-:Y:S01]  /*0540*/  SHF.R.S32.HI R12, RZ, 0x1f, R2 ;  /* 0x0000001fff0c7819 */ /* 0x000fe20000011402 */
[----:B------:R-:W1:Y:S01]  /*0550*/  F2I.U32.TRUNC.NTZ R13, R13 ;  /* 0x0000000d000d7305 */ /* 0x000e62000020f000 */
[----:B------:R-:W-:Y:S01]  /*0560*/  SHF.R.S32.HI R2, RZ, 0x1f, R5 ;  /* 0x0000001fff027819 */ /* 0x000fe20000011405 */
[----:B------:R-:W-:Y:S01]  /*0570*/  UMOV UR4, 0x20 ;  /* 0x0000002000047882 */ /* 0x000fe20000000000 */
[----:B------:R-:W2:Y:S01]  /*0580*/  @!UP1 S2UR UR10, SR_CgaCtaId ;  /* 0x00000000000a99c3 */ /* 0x000ea20000008800 */
[----:B------:R-:W-:Y:S01]  /*0590*/  LEA.HI R12, R12, R9, RZ, 0x2 ;  /* 0x000000090c0c7211 */ /* 0x000fe200078f10ff */
[----:B------:R-:W-:Y:S01]  /*05a0*/  @!UP0 UMOV UR6, 0x400 ;  /* 0x0000040000068882 */ /* 0x000fe20000000000 */
[----:B------:R-:W-:Y:S01]  /*05b0*/  LEA.HI R2, R2, R5, RZ, 0x2 ;  /* 0x0000000502027211 */ /* 0x000fe200078f10ff */
[----:B------:R-:W-:-:S04]  /*05c0*/  @!UP0 UIADD3 UR4, -UR4, 0x100000, URZ ;  /* 0x0010000004048890 */ /* 0x000fc8000fffe13f */
[----:B------:R-:W-:Y:S02]  /*05d0*/  @!UP0 USHF.L.U32 UR5, UR4, 0xb, URZ ;  /* 0x0000000b04058899 */ /* 0x000fe4000800063f */
[----:B------:R-:W-:Y:S01]  /*05e0*/  @!UP0 USHF.L.U32 UR4, UR4, 0x1, URZ ;  /* 0x0000000104048899 */ /* 0x000fe2000800063f */
[----:B------:R-:W3:Y:S01]  /*05f0*/  F2I.U32.TRUNC.NTZ R8, R8 ;  /* 0x0000000800087305 */ /* 0x000ee2000020f000 */
[----:B------:R-:W-:Y:S01]  /*0600*/  LOP3.LUT R12, R12, 0xfffffffc, RZ, 0xc0, !PT ;  /* 0xfffffffc0c0c7812 */ /* 0x000fe200078ec0ff */
[----:B------:R-:W-:Y:S01]  /*0610*/  @!UP1 UMOV UR9, 0x400 ;  /* 0x0000040000099882 */ /* 0x000fe20000000000 */
[----:B------:R-:W-:Y:S01]  /*0620*/  LOP3.LUT R2, R2, 0xfffffffc, RZ, 0xc0, !PT ;  /* 0xfffffffc02027812 */ /* 0x000fe200078ec0ff */
[----:B------:R-:W-:Y:S01]  /*0630*/  VOTEU.ALL UP2, P1 ;  /* 0x00000000003f7886 */ /* 0x000fe20000840000 */
[----:B------:R-:W-:Y:S01]  /*0640*/  VOTEU.ALL UP3, P1 ;  /* 0x00000000003f7886 */ /* 0x000fe20000860000 */
[----:B------:R-:W-:Y:S01]  /*0650*/  IMAD.IADD R12, R9, 0x1, -R12 ;  /* 0x00000001090c7824 */ /* 0x000fe200078e0a0c */
[----:B------:R-:W-:Y:S01]  /*0660*/  VOTEU.ALL UP4, P1 ;  /* 0x00000000003f7886 */ /* 0x000fe20000880000 */
[----:B------:R-:W-:Y:S01]  /*0670*/  IMAD.IADD R5, R5, 0x1, -R2 ;  /* 0x0000000105057824 */ /* 0x000fe200078e0a02 */
[----:B------:R-:W-:Y:S01]  /*0680*/  VOTEU.ALL UP5, P1 ;  /* 0x00000000003f7886 */ /* 0x000fe200008a0000 */
[----:B------:R-:W-:Y:S01]  /*0690*/  IMAD R11, R11, 0x4, R12 ;  /* 0x000000040b0b7824 */ /* 0x000fe200078e020c */
[----:B0-----:R-:W-:Y:S01]  /*06a0*/  @!UP0 ULEA UR8, UR7, UR6, 0x18 ;  /* 0x0000000607088291 */ /* 0x001fe2000f8ec03f */
[----:B-1----:R-:W-:Y:S01]  /*06b0*/  IMAD.MOV R13, RZ, RZ, -R13 ;  /* 0x000000ffff0d7224 */ /* 0x002fe200078e0a0d */
[----:B------:R-:W-:-:S04]  /*06c0*/  @!UP1 UIADD3 UR6, -UR11, 0x100000, URZ ;  /* 0x001000000b069890 */ /* 0x000fc8000fffe13f */
[----:B------:R-:W-:Y:S02]  /*06d0*/  @!UP1 USHF.L.U32 UR7, UR6, 0xb, URZ ;  /* 0x0000000b06079899 */ /* 0x000fe4000800063f */
[----:B------:R-:W-:Y:S01]  /*06e0*/  @!UP1 USHF.L.U32 UR6, UR6, 0x1, URZ ;  /* 0x0000000106069899 */ /* 0x000fe2000800063f */
[----:B------:R-:W-:Y:S01]  /*06f0*/  IMAD.SHL.U32 R56, R11, 0x4, RZ ;  /* 0x000000040b387824 */ /* 0x000fe200078e00ff */
[----:B------:R-:W-:Y:S01]  /*0700*/  ISETP.NE.AND P1, PT, R5, 0x3, PT ;  /* 0x000000030500780c */ /* 0x000fe20003f25270 */
[----:B---3--:R-:W-:Y:S01]  /*0710*/  IMAD.MOV R24, RZ, RZ, -R8 ;  /* 0x000000ffff187224 */ /* 0x008fe200078e0a08 */
[----:B----4-:R-:W-:Y:S01]  /*0720*/  ISETP.EQ.U32.AND P3, PT, R15, 0x1, PT ;  /* 0x000000010f00780c */ /* 0x010fe20003f62070 */
[----:B------:R-:W-:Y:S01]  /*0730*/  VOTEU.ALL UP0, P0 ;  /* 0x00000000003f7886 */ /* 0x000fe20000000000 */
[----:B--2---:R-:W-:Y:S01]  /*0740*/  @!UP1 ULEA UR9, UR10, UR9, 0x18 ;  /* 0x000000090a099291 */ /* 0x004fe2000f8ec03f */
[----:B------:R-:W-:Y:S01]  /*0750*/  IMAD R9, R21, R24, R6 ;  /* 0x0000001815097224 */ /* 0x000fe200078e0206 */
[----:B------:R-:W-:Y:S01]  /*0760*/  LOP3.LUT R56, R11, 0xc, R56, 0x78, !PT ;  /* 0x0000000c0b387812 */ /* 0x000fe200078e7838 */
[----:B-----5:R-:W-:Y:S01]  /*0770*/  IMAD R20, R14, R13, UR12 ;  /* 0x0000000c0e147e24 */ /* 0x020fe2000f8e020d */
[----:B------:R-:W-:Y:S01]  /*0780*/  VOTEU.ALL UP1, P0 ;  /* 0x00000000003f7886 */ /* 0x000fe20000020000 */
[----:B------:R-:W-:Y:S01]  /*0790*/  LOP3.LUT P0, RZ, R3, 0x7, RZ, 0xc0, !PT ;  /* 0x0000000703ff7812 */ /* 0x000fe2000780c0ff */
[----:B------:R-:W0:Y:S02]  /*07a0*/  FENCE.VIEW.ASYNC.S ;  /* 0x00000000000073c6 */ /* 0x000e240000000000 */
[----:B0-----:R0:W1:Y:S01]  /*07b0*/  @!UP0 SYNCS.EXCH.64 URZ, [UR8+0x80], UR4 ;  /* 0x00008004083f85b2 */ /* 0x0010620008000100 */
[----:B------:R-:W-:Y:S01]  /*07c0*/  ISETP.NE.AND P4, PT, R9, R56, PT ;  /* 0x000000380900720c */ /* 0x000fe20003f85270 */
[----:B------:R0:W2:Y:S01]  /*07d0*/  SHFL.IDX PT, R14, R7, RZ, 0x1f ;  /* 0x00001fff070e7589 */ /* 0x0000a200000e0000 */
[----:B------:R-:W-:-:S02]  /*07e0*/  ISETP.EQ.OR P1, PT, R5, RZ, !P1 ;  /* 0x000000ff0500720c */ /* 0x000fc40004f22670 */
[----:B------:R-:W-:Y:S02]  /*07f0*/  ISETP.LT.U32.AND P0, PT, R56, 0x2, !P0 ;  /* 0x000000023800780c */ /* 0x000fe40004701070 */
[----:B------:R-:W-:Y:S02]  /*0800*/  ISETP.EQ.OR P4, PT, R20, RZ, !P4 ;  /* 0x000000ff1400720c */ /* 0x000fe40006782670 */
[----:B------:R-:W-:Y:S02]  /*0810*/  ISETP.EQ.AND P1, PT, R10, RZ, P1 ;  /* 0x000000ff0a00720c */ /* 0x000fe40000f22270 */
[----:B------:R-:W-:Y:S02]  /*0820*/  PLOP3.LUT P0, PT, P0, P4, PT, 0x80, 0x0 ;  /* 0x000000000000781c */ /* 0x000fe40000709070 */
[----:B------:R-:W-:Y:S02]  /*0830*/  SEL R16, RZ, 0x1, !P1 ;  /* 0x00000001ff107807 */ /* 0x000fe40004800000 */
[----:B------:R-:W-:Y:S01]  /*0840*/  P2R R68, PR, RZ, 0x1 ;  /* 0x00000001ff447803 */ /* 0x000fe20000000000 */
[----:B------:R0:W3:Y:S01]  /*0850*/  @!UP1 SYNCS.EXCH.64 URZ, [UR8+0x88], UR4 ;  /* 0x00008804083f95b2 */ /* 0x0000e20008000100 */
[----:B------:R-:W-:Y:S01]  /*0860*/  NOP ;  /* 0x0000000000007918 */ /* 0x000fe20000000000 */
[----:B------:R-:W-:Y:S01]  /*0870*/  SEL R16, R16, 0x2, P5 ;  /* 0x0000000210107807 */ /* 0x000fe20002800000 */
[----:B------:R0:W4:Y:S01]  /*0880*/  @!UP2 SYNCS.EXCH.64 URZ, [UR9+0x60], UR6 ;  /* 0x00006006093fa5b2 */ /* 0x0001220008000100 */
[----:B------:R0:W0:Y:S01]  /*0890*/  @!UP3 SYNCS.EXCH.64 URZ, [UR9+0x68], UR6 ;  /* 0x00006806093fb5b2 */ /* 0x0000220008000100 */
[----:B------:R0:W0:Y:S01]  /*08a0*/  @!UP4 SYNCS.EXCH.64 URZ, [UR9+0x70], UR6 ;  /* 0x00007006093fc5b2 */ /* 0x0000220008000100 */
[----:B------:R0:W0:Y:S01]  /*08b0*/  @!UP5 SYNCS.EXCH.64 URZ, [UR9+0x78], UR6 ;  /* 0x00007806093fd5b2 */ /* 0x0000220008000100 */
[----:B------:R-:W-:Y:S01]  /*08c0*/  NOP ;  /* 0x0000000000007918 */ /* 0x000fe20000000000 */
[----:B-1----:R-:W-:Y:S05]  /*08d0*/  @!P3 BRA `(.L_x_3) ;  /* 0x000000000008b947 */ /* 0x002fea0003800000 */
[----:B0--34-:R-:W-:Y:S01]  /*08e0*/  UCGABAR_ARV ;  /* 0x00000000000079c7 */ /* 0x019fe20008000000 */
[----:B------:R-:W-:Y:S05]  /*08f0*/  BRA `(.L_x_4) ;  /* 0x0000000000047947 */ /* 0x000fea0003800000 */
.L_x_3:
[----:B0--34-:R-:W-:Y:S01]  /*0900*/  NOP ;  /* 0x0000000000007918 */ /* 0x019fe20000000000 */
.L_x_4:
[----:B------:R-:W-:Y:S01]  /*0910*/  ULDC.64 UR4, c[0x0][0x598] ;  /* 0x0001660000047ab9 */ /* 0x000fe20000000a00 */
[----:B------:R-:W-:Y:S01]  /*0920*/  ULDC.64 UR36, c[0x0][0x208] ;  /* 0x0000820000247ab9 */ /* 0x000fe20000000a00 */
[----:B------:R-:W-:-:S04]  /*0930*/  ISETP.NE.U32.AND P0, PT, RZ, UR4, PT ;  /* 0x00000004ff007c0c */ /* 0x000fc8000bf05070 */
[----:B------:R-:W-:-:S13]  /*0940*/  ISETP.NE.AND.EX P0, PT, RZ, UR5, PT, P0 ;  /* 0x00000005ff007c0c */ /* 0x000fda000bf05300 */
[----:B------:R-:W-:Y:S05]  /*0950*/  @!P0 BRA `(.L_x_5) ;  /* 0x00000000001c8947 */ /* 0x000fea0003800000 */
[----:B------:R-:W0:Y:S02]  /*0960*/  LDC.64 R8, c[0x0][0x598] ;  /* 0x00016600ff087b82 */ /* 0x000e240000000a00 */
[----:B0-----:R-:W3:Y:S02]  /*0970*/  LDG.E.64 R8, desc[UR36][R8.64] ;  /* 0x0000002408087981 */ /* 0x001ee4000c1e1b00 */
[----:B---3--:R-:W-:-:S04]  /*0980*/  ISETP.NE.U32.AND P0, PT, R8, RZ, PT ;  /* 0x000000ff0800720c */ /* 0x008fc80003f05070 */
[----:B------:R-:W-:-:S13]  /*0990*/  ISETP.NE.AND.EX P0, PT, R9, RZ, PT, P0 ;  /* 0x000000ff0900720c */ /* 0x000fda0003f05300 */
[----:B------:R-:W-:Y:S05]  /*09a0*/  @!P0 BRA `(.L_x_5) ;  /* 0x0000000000088947 */ /* 0x000fea0003800000 */
[----:B------:R0:W5:Y:S01]  /*09b0*/  LD.E R57, desc[UR36][R8.64] ;  /* 0x0000002408397980 */ /* 0x000162000c101900 */
[----:B------:R-:W-:Y:S05]  /*09c0*/  BRA `(.L_x_6) ;  /* 0x0000000000247947 */ /* 0x000fea0003800000 */
.L_x_5:
[----:B------:R-:W-:Y:S02]  /*09d0*/  ULDC.64 UR4, c[0x0][0x588] ;  /* 0x0001620000047ab9 */ /* 0x000fe40000000a00 */
[----:B------:R-:W-:-:S04]  /*09e0*/  ISETP.NE.U32.AND P0, PT, RZ, UR4, PT ;  /* 0x00000004ff007c0c */ /* 0x000fc8000bf05070 */
[----:B------:R-:W-:-:S13]  /*09f0*/  ISETP.NE.AND.EX P0, PT, RZ, UR5, PT, P0 ;  /* 0x00000005ff007c0c */ /* 0x000fda000bf05300 */
[----:B------:R-:W-:Y:S05]  /*0a00*/  @!P0 BRA `(.L_x_7) ;  /* 0x00000000000c8947 */ /* 0x000fea0003800000 */
[----:B------:R-:W0:Y:S02]  /*0a10*/  LDC.64 R8, c[0x0][0x588] ;  /* 0x00016200ff087b82 */ /* 0x000e240000000a00 */
[----:B0-----:R1:W5:Y:S01]  /*0a20*/  LDG.E R57, desc[UR36][R8.64] ;  /* 0x0000002408397981 */ /* 0x001362000c1e1900 */
[----:B------:R-:W-:Y:S05]  /*0a30*/  BRA `(.L_x_6) ;  /* 0x0000000000087947 */ /* 0x000fea0003800000 */
.L_x_7:
[----:B------:R-:W-:Y:S02]  /*0a40*/  ULDC UR4, c[0x0][0x580] ;  /* 0x0001600000047ab9 */ /* 0x000fe40000000800 */
[----:B------:R-:W-:-:S07]  /*0a50*/  IMAD.U32 R57, RZ, RZ, UR4 ;  /* 0x00000004ff397e24 */ /* 0x000fce000f8e00ff */
.L_x_6:
[----:B------:R-:W-:Y:S02]  /*0a60*/  ULDC.64 UR4, c[0x0][0x5a0] ;  /* 0x0001680000047ab9 */ /* 0x000fe40000000a00 */
[----:B------:R-:W-:-:S04]  /*0a70*/  ISETP.NE.U32.AND P0, PT, RZ, UR4, PT ;  /* 0x00000004ff007c0c */ /* 0x000fc8000bf05070 */
[----:B------:R-:W-:-:S13]  /*0a80*/  ISETP.NE.AND.EX P0, PT, RZ, UR5, PT, P0 ;  /* 0x00000005ff007c0c */ /* 0x000fda000bf05300 */
[----:B------:R-:W-:Y:S05]  /*0a90*/  @!P0 BRA `(.L_x_8) ;  /* 0x00000000001c8947 */ /* 0x000fea0003800000 */
[----:B01----:R-:W0:Y:S02]  /*0aa0*/  LDC.64 R8, c[0x0][0x5a0] ;  /* 0x00016800ff087b82 */ /* 0x003e240000000a00 */
[----:B0-----:R-:W3:Y:S02]  /*0ab0*/  LDG.E.64 R8, desc[UR36][R8.64] ;  /* 0x0000002408087981 */ /* 0x001ee4000c1e1b00 */
[----:B---3--:R-:W-:-:S04]  /*0ac0*/  ISETP.NE.U32.AND P0, PT, R8, RZ, PT ;  /* 0x000000ff0800720c */ /* 0x008fc80003f05070 */
[----:B------:R-:W-:-:S13]  /*0ad0*/  ISETP.NE.AND.EX P0, PT, R9, RZ, PT, P0 ;  /* 0x000000ff0900720c */ /* 0x000fda0003f05300 */
[----:B------:R-:W-:Y:S05]  /*0ae0*/  @!P0 BRA `(.L_x_8) ;  /* 0x0000000000088947 */ /* 0x000fea0003800000 */
[----:B------:R0:W5:Y:S01]  /*0af0*/  LD.E R58, desc[UR36][R8.64] ;  /* 0x00000024083a7980 */ /* 0x000162000c101900 */
[----:B------:R-:W-:Y:S05]  /*0b00*/  BRA `(.L_x_9) ;  /* 0x0000000000247947 */ /* 0x000fea0003800000 */
.L_x_8:
[----:B------:R-:W-:Y:S02]  /*0b10*/  ULDC.64 UR4, c[0x0][0x590] ;  /* 0x0001640000047ab9 */ /* 0x000fe40000000a00 */
[----:B------:R-:W-:-:S04]  /*0b20*/  ISETP.NE.U32.AND P0, PT, RZ, UR4, PT ;  /* 0x00000004ff007c0c */ /* 0x000fc8000bf05070 */
[----:B------:R-:W-:-:S13]  /*0b30*/  ISETP.NE.AND.EX P0, PT, RZ, UR5, PT, P0 ;  /* 0x00000005ff007c0c */ /* 0x000fda000bf05300 */
[----:B------:R-:W-:Y:S05]  /*0b40*/  @!P0 BRA `(.L_x_10) ;  /* 0x00000000000c8947 */ /* 0x000fea0003800000 */
[----:B------:R-:W3:Y:S02]  /*0b50*/  LDC.64 R58, c[0x0][0x590] ;  /* 0x00016400ff3a7b82 */ /* 0x000ee40000000a00 */
[----:B---3--:R3:W5:Y:S01]  /*0b60*/  LDG.E R58, desc[UR36][R58.64] ;  /* 0x000000243a3a7981 */ /* 0x008762000c1e1900 */
[----:B------:R-:W-:Y:S05]  /*0b70*/  BRA `(.L_x_9) ;  /* 0x0000000000087947 */ /* 0x000fea0003800000 */
.L_x_10:
[----:B------:R-:W-:Y:S02]  /*0b80*/  ULDC UR4, c[0x0][0x584] ;  /* 0x0001610000047ab9 */ /* 0x000fe40000000800 */
[----:B------:R-:W-:-:S07]  /*0b90*/  IMAD.U32 R58, RZ, RZ, UR4 ;  /* 0x00000004ff3a7e24 */ /* 0x000fce000f8e00ff */
.L_x_9:
[----:B------:R-:W4:Y:S01]  /*0ba0*/  LDC R2, c[0x0][0x65c] ;  /* 0x00019700ff027b82 */ /* 0x000f220000000800 */
[----:B------:R-:W-:Y:S01]  /*0bb0*/  ULDC UR6, c[0x0][0x28c] ;  /* 0x0000a30000067ab9 */ /* 0x000fe20000000800 */
[----:B------:R-:W-:Y:S01]  /*0bc0*/  ISETP.NE.AND P0, PT, R10, 0x2, PT ;  /* 0x000000020a00780c */ /* 0x000fe20003f05270 */
[----:B------:R-:W-:Y:S01]  /*0bd0*/  UIADD3 UR6, UR6, 0x3f, URZ ;  /* 0x0000003f06067890 */ /* 0x000fe2000fffe03f */
[----:B01----:R-:W-:Y:S01]  /*0be0*/  IMAD.U32 R8, RZ, RZ, UR12 ;  /* 0x0000000cff087e24 */ /* 0x003fe2000f8e00ff */
[----:B------:R-:W-:Y:S01]  /*0bf0*/  UMOV UR38, URZ ;  /* 0x0000003f00267c82 */ /* 0x000fe20008000000 */
[----:B------:R-:W-:Y:S01]  /*0c00*/  IMAD.MOV.U32 R9, RZ, RZ, RZ ;  /* 0x000000ffff097224 */ /* 0x000fe200078e00ff */
[----:B------:R-:W-:Y:S01]  /*0c10*/  USHF.R.S32.HI UR7, URZ, 0x1f, UR6 ;  /* 0x0000001f3f077899 */ /* 0x000fe20008011406 */
[----:B------:R-:W-:Y:S01]  /*0c20*/  UMOV UR39, URZ ;  /* 0x0000003f00277c82 */ /* 0x000fe20008000000 */
[----:B------:R-:W-:Y:S02]  /*0c30*/  ULDC.64 UR8, c[0x0][0x650] ;  /* 0x0001940000087ab9 */ /* 0x000fe40000000a00 */
[----:B------:R-:W-:-:S04]  /*0c40*/  ULEA.HI UR7, UR7, UR6, URZ, 0x6 ;  /* 0x0000000607077291 */ /* 0x000fc8000f8f303f */
[----:B------:R-:W-:Y:S01]  /*0c50*/  USHF.R.S32.HI UR40, URZ, 0x6, UR7 ;  /* 0x000000063f287899 */ /* 0x000fe20008011407 */
[----:B----4-:R-:W-:-:S13]  /*0c60*/  ISETP.NE.AND P1, PT, R2, 0x1, PT ;  /* 0x000000010200780c */ /* 0x010fda0003f25270 */
[----:B------:R-:W0:Y:S01]  /*0c70*/  @P1 LDC R19, c[0x0][0x10] ;  /* 0x00000400ff131b82 */ /* 0x000e220000000800 */
[----:B------:R-:W-:Y:S02]  /*0c80*/  @P1 IMAD.MOV.U32 R7, RZ, RZ, RZ ;  /* 0x000000ffff071224 */ /* 0x000fe400078e00ff */
[----:B------:R-:W-:-:S05]  /*0c90*/  @P1 IMAD.MOV.U32 R17, RZ, RZ, RZ ;  /* 0x000000ffff111224 */ /* 0x000fca00078e00ff */
[----:B------:R-:W1:Y:S01]  /*0ca0*/  @!P1 LDC R11, c[0x0][0xc] ;  /* 0x00000300ff0b9b82 */ /* 0x000e620000000800 */
[----:B------:R-:W-:Y:S01]  /*0cb0*/  ULDC UR4, c[0x0][0xc] ;  /* 0x0000030000047ab9 */ /* 0x000fe20000000800 */
[----:B------:R-:W-:Y:S02]  /*0cc0*/  ULDC UR5, c[0x0][0x10] ;  /* 0x0000040000057ab9 */ /* 0x000fe40000000800 */
[----:B------:R-:W-:-:S04]  /*0cd0*/  UIMAD.WIDE.U32 UR4, UR4, UR5, URZ ;  /* 0x00000005040472a5 */ /* 0x000fc8000f8e003f */
[----:B------:R-:W4:Y:S01]  /*0ce0*/  LDC R2, c[0x0][0x14] ;  /* 0x00000500ff027b82 */ /* 0x000f220000000800 */
[----:B0-----:R-:W-:-:S04]  /*0cf0*/  @P1 IMAD.WIDE.U32 R18, R19, UR12, R6 ;  /* 0x0000000c13121c25 */ /* 0x001fc8000f8e0006 */
[----:B------:R-:W-:Y:S02]  /*0d00*/  @P1 IMAD.IADD R17, R19, 0x1, R17 ;  /* 0x0000000113111824 */ /* 0x000fe400078e0211 */
[----:B-1----:R-:W-:-:S04]  /*0d10*/  @!P1 IMAD.WIDE.U32 R8, R6, R11, R8 ;  /* 0x0000000b06089225 */ /* 0x002fc800078e0008 */
[----:B------:R-:W-:Y:S02]  /*0d20*/  @!P1 IMAD.MOV.U32 R18, RZ, RZ, R8 ;  /* 0x000000ffff129224 */ /* 0x000fe400078e0008 */
[----:B------:R-:W-:Y:S02]  /*0d30*/  @!P1 IMAD.MOV.U32 R17, RZ, RZ, R9 ;  /* 0x000000ffff119224 */ /* 0x000fe400078e0009 */
[----:B----4-:R-:W-:-:S04]  /*0d40*/  IMAD.WIDE.U32 R12, R2, UR4, RZ ;  /* 0x00000004020c7c25 */ /* 0x010fc8000f8e00ff */
[----:B------:R-:W-:Y:S01]  /*0d50*/  IMAD R23, R2, UR5, RZ ;  /* 0x0000000502177c24 */ /* 0x000fe2000f8e02ff */
[----:B------:R0:W-:Y:S03]  /*0d60*/  STL.64 [R1], R12 ;  /* 0x0000000c01007387 */ /* 0x0001e60000100a00 */
[----:B------:R-:W-:Y:S01]  /*0d70*/  IMAD.IADD R23, R13, 0x1, R23 ;  /* 0x000000010d177824 */ /* 0x000fe200078e0217 */
[----:B------:R-:W-:Y:S06]  /*0d80*/  @P0 BRA `(.L_x_11) ;  /* 0x0000000000200947 */ /* 0x000fec0003800000 */
[----:B------:R-:W-:Y:S01]  /*0d90*/  UISETP.GE.U32.AND UP0, UPT, UR40, 0x5, UPT ;  /* 0x000000052800788c */ /* 0x000fe2000bf06070 */
[----:B------:R-:W-:Y:S01]  /*0da0*/  IADD3 R18, P0, R18, R12, RZ ;  /* 0x0000000c12127210 */ /* 0x000fe20007f1e0ff */
[----:B------:R-:W-:Y:S01]  /*0db0*/  UIMAD.WIDE.U32 UR4, UR40, -0x33333333, URZ ;  /* 0xcccccccd280478a5 */ /* 0x000fe2000f8e003f */
[----:B------:R-:W-:-:S03]  /*0dc0*/  UMOV UR39, URZ ;  /* 0x0000003f00277c82 */ /* 0x000fc60008000000 */
[----:B------:R-:W-:Y:S01]  /*0dd0*/  USHF.R.U32.HI UR4, URZ, 0x2, UR5 ;  /* 0x000000023f047899 */ /* 0x000fe20008011605 */
[----:B------:R-:W-:-:S03]  /*0de0*/  IMAD.X R17, R23, 0x1, R17, P0 ;  /* 0x0000000117117824 */ /* 0x000fc600000e0611 */
[----:B------:R-:W-:Y:S02]  /*0df0*/  UIMAD UR38, UR4, -0x5, UR40 ;  /* 0xfffffffb042678a4 */ /* 0x000fe4000f8e0228 */
[----:B------:R-:W-:-:S12]  /*0e00*/  @UP0 ULOP3.LUT UR39, UR4, 0x1, URZ, 0xc0, !UPT ;  /* 0x0000000104270892 */ /* 0x000fd8000f8ec03f */
.L_x_11:
[----:B------:R-:W-:Y:S01]  /*0e10*/  ISETP.GE.U32.AND P0, PT, R18, UR8, PT ;  /* 0x0000000812007c0c */ /* 0x000fe2000bf06070 */
[----:B------:R-:W-:Y:S01]  /*0e20*/  IMAD.MOV.U32 R19, RZ, RZ, -0x1 ;  /* 0xffffffffff137424 */ /* 0x000fe200078e00ff */
[----:B------:R-:W-:Y:S01]  /*0e30*/  PRMT R8, RZ, 0x7610, R8 ;  /* 0x00007610ff087816 */ /* 0x000fe20000000008 */
[----:B------:R-:W-:Y:S01]  /*0e40*/  IMAD.MOV.U32 R22, RZ, RZ, -0x1 ;  /* 0xffffffffff167424 */ /* 0x000fe200078e00ff */
[----:B------:R-:W-:Y:S01]  /*0e50*/  ISETP.GE.U32.AND.EX P0, PT, R17, UR9, PT, P0 ;  /* 0x0000000911007c0c */ /* 0x000fe2000bf06100 */
[----:B------:R-:W-:-:S12]  /*0e60*/  IMAD.MOV.U32 R2, RZ, RZ, -0x1 ;  /* 0xffffffffff027424 */ /* 0x000fd800078e00ff */
[----:B------:R-:W-:Y:S05]  /*0e70*/  @P0 BRA `(.L_x_12) ;  /* 0x00000004002c0947 */ /* 0x000fea0003800000 */
[----:B------:R-:W1:Y:S01]  /*0e80*/  LDC.64 R26, c[0x0][0x628] ;  /* 0x00018a00ff1a7b82 */ /* 0x000e620000000a00 */
[----:B------:R-:W-:Y:S02]  /*0e90*/  IMAD.MOV.U32 R8, RZ, RZ, R18 ;  /* 0x000000ffff087224 */ /* 0x000fe400078e0012 */
[----:B------:R-:W-:-:S05]  /*0ea0*/  IMAD.MOV.U32 R9, RZ, RZ, R17 ;  /* 0x000000ffff097224 */ /* 0x000fca00078e0011 */
[----:B------:R-:W4:Y:S08]  /*0eb0*/  LDC R2, c[0x0][0x630] ;  /* 0x00018c00ff027b82 */ /* 0x000f300000000800 */
[----:B------:R-:W0:Y:S01]  /*0ec0*/  LDC.64 R28, c[0x0][0x620] ;  /* 0x00018800ff1c7b82 */ /* 0x000e220000000a00 */
[----:B-1----:R-:W-:-:S04]  /*0ed0*/  ISETP.NE.U32.AND P0, PT, R26, RZ, PT ;  /* 0x000000ff1a00720c */ /* 0x002fc80003f05070 */
[----:B------:R-:W-:-:S13]  /*0ee0*/  ISETP.NE.AND.EX P0, PT, R27, RZ, PT, P0 ;  /* 0x000000ff1b00720c */ /* 0x000fda0003f05300 */
[----:B0---4-:R-:W-:Y:S05]  /*0ef0*/  @!P0 BRA `(.L_x_13) ;  /* 0x0000000000288947 */ /* 0x011fea0003800000 */
[----:B------:R-:W0:Y:S02]  /*0f00*/  LDC R13, c[0x0][0x634] ;  /* 0x00018d00ff0d7b82 */ /* 0x000e240000000800 */
[----:B0-----:R-:W-:-:S05]  /*0f10*/  IADD3 R13, P0, R18, R13, RZ ;  /* 0x0000000d120d7210 */ /* 0x001fca0007f1e0ff */
[----:B------:R-:W-:-:S04]  /*0f20*/  IMAD.X R15, RZ, RZ, R17, P0 ;  /* 0x000000ffff0f7224 */ /* 0x000fc800000e0611 */
[----:B------:R-:W-:-:S04]  /*0f30*/  IMAD.WIDE.U32 R8, R15, R26, RZ ;  /* 0x0000001a0f087225 */ /* 0x000fc800078e00ff */
[----:B------:R-:W-:-:S04]  /*0f40*/  IMAD.WIDE.U32 R10, P0, R13, R27, R8 ;  /* 0x0000001b0d0a7225 */ /* 0x000fc80007800008 */
[----:B------:R-:W-:-:S04]  /*0f50*/  IMAD.WIDE.U32 R8, R13, R26, RZ ;  /* 0x0000001a0d087225 */ /* 0x000fc800078e00ff */
[----:B------:R-:W-:Y:S01]  /*0f60*/  IMAD.X R13, RZ, RZ, RZ, P0 ;  /* 0x000000ffff0d7224 */ /* 0x000fe200000e06ff */
[----:B------:R-:W-:Y:S01]  /*0f70*/  IADD3 RZ, P0, R9, R10, RZ ;  /* 0x0000000a09ff7210 */ /* 0x000fe20007f1e0ff */
[----:B------:R-:W-:-:S04]  /*0f80*/  IMAD.MOV.U32 R12, RZ, RZ, R11 ;  /* 0x000000ffff0c7224 */ /* 0x000fc800078e000b */
[----:B------:R-:W-:-:S08]  /*0f90*/  IMAD.WIDE.U32.X R8, R15, R27, R12, P0 ;  /* 0x0000001b0f087225 */ /* 0x000fd000000e040c */
.L_x_13:
[----:B------:R-:W0:Y:S01]  /*0fa0*/  LDC.64 R32, c[0x0][0x640] ;  /* 0x00019000ff207b82 */ /* 0x000e220000000a00 */
[-C--:B------:R-:W-:Y:S01]  /*0fb0*/  SHF.R.U64 R30, R8, R2.reuse, R9 ;  /* 0x00000002081e7219 */ /* 0x080fe20000001209 */
[----:B------:R-:W-:Y:S01]  /*0fc0*/  IMAD.MOV.U32 R19, RZ, RZ, R17 ;  /* 0x000000ffff137224 */ /* 0x000fe200078e0011 */
[----:B------:R-:W-:Y:S02]  /*0fd0*/  SHF.R.U32.HI R2, RZ, R2, R9 ;  /* 0x00000002ff027219 */ /* 0x000fe40000011609 */
[----:B------:R-:W-:-:S03]  /*0fe0*/  IADD3 R11, P0, RZ, -R30, RZ ;  /* 0x8000001eff0b7210 */ /* 0x000fc60007f1e0ff */
[----:B------:R-:W1:Y:S02]  /*0ff0*/  LDC R10, c[0x0][0x618] ;  /* 0x00018600ff0a7b82 */ /* 0x000e640000000800 */
[----:B------:R-:W-:-:S04]  /*1000*/  IMAD.X R9, RZ, RZ, ~R2, P0 ;  /* 0x000000ffff097224 */ /* 0x000fc800000e0e02 */
[-C--:B------:R-:W-:Y:S02]  /*1010*/  IMAD R2, R9, R28.reuse, RZ ;  /* 0x0000001c09027224 */ /* 0x080fe400078e02ff */
[----:B------:R-:W4:Y:S01]  /*1020*/  LDC R13, c[0x0][0x608] ;  /* 0x00018200ff0d7b82 */ /* 0x000f220000000800 */
[----:B------:R-:W-:-:S04]  /*1030*/  IMAD.WIDE.U32 R8, R11, R28, R18 ;  /* 0x0000001c0b087225 */ /* 0x000fc800078e0012 */
[----:B------:R-:W-:Y:S02]  /*1040*/  IMAD R11, R11, R29, R2 ;  /* 0x0000001d0b0b7224 */ /* 0x000fe400078e0202 */
[----:B------:R-:W-:Y:S01]  /*1050*/  IMAD.MOV.U32 R2, RZ, RZ, -0x1 ;  /* 0xffffffffff027424 */ /* 0x000fe200078e00ff */
[----:B------:R-:W2:Y:S01]  /*1060*/  LDC R31, c[0x0][0x658] ;  /* 0x00019600ff1f7b82 */ /* 0x000ea20000000800 */
[----:B------:R-:W-:Y:S01]  /*1070*/  IMAD.IADD R9, R9, 0x1, R11 ;  /* 0x0000000109097824 */ /* 0x000fe200078e020b */
[----:B0-----:R-:W-:Y:S01]  /*1080*/  ISETP.NE.U32.AND P0, PT, R32, RZ, PT ;  /* 0x000000ff2000720c */ /* 0x001fe20003f05070 */
[----:B------:R-:W-:-:S03]  /*1090*/  IMAD.MOV.U32 R28, RZ, RZ, 0x1 ;  /* 0x00000001ff1c7424 */ /* 0x000fc600078e00ff */
[----:B------:R-:W-:Y:S02]  /*10a0*/  ISETP.NE.AND.EX P0, PT, R33, RZ, PT, P0 ;  /* 0x000000ff2100720c */ /* 0x000fe40003f05300 */
[----:B------:R-:W0:Y:S01]  /*10b0*/  LDC R27, c[0x0][0x600] ;  /* 0x00018000ff1b7b82 */ /* 0x000e220000000800 */
[-CC-:B-1----:R-:W-:Y:S02]  /*10c0*/  SHF.R.U64 R25, R8, R10.reuse, R9.reuse ;  /* 0x0000000a08197219 */ /* 0x182fe40000001209 */
[----:B------:R-:W-:-:S05]  /*10d0*/  SHF.R.U32.HI R8, RZ, R10, R9 ;  /* 0x0000000aff087219 */ /* 0x000fca0000011609 */
[----:B------:R-:W1:Y:S01]  /*10e0*/  LDC R22, c[0x0][0x648] ;  /* 0x00019200ff167b82 */ /* 0x000e620000000800 */
[-CC-:B----4-:R-:W-:Y:S02]  /*10f0*/  SHF.R.U64 R34, R25, R13.reuse, R8.reuse ;  /* 0x0000000d19227219 */ /* 0x190fe40000001208 */
[----:B------:R-:W-:-:S05]  /*1100*/  SHF.R.U32.HI R8, RZ, R13, R8 ;  /* 0x0000000dff087219 */ /* 0x000fca0000011608 */
[----:B------:R-:W4:Y:S01]  /*1110*/  LDC R26, c[0x0][0x638] ;  /* 0x00018e00ff1a7b82 */ /* 0x000f220000000800 */
[-CC-:B--2---:R-:W-:Y:S02]  /*1120*/  SHF.R.U64 R36, R34, R31.reuse, R8.reuse ;  /* 0x0000001f22247219 */ /* 0x184fe40000001208 */
[-C--:B------:R-:W-:Y:S02]  /*1130*/  SHF.L.U32 R2, R2, R31.reuse, RZ ;  /* 0x0000001f02027219 */ /* 0x080fe400000006ff */
[----:B------:R-:W-:Y:S01]  /*1140*/  SHF.R.U32.HI R9, RZ, R31, R8 ;  /* 0x0000001fff097219 */ /* 0x000fe20000011608 */
[----:B------:R-:W-:Y:S01]  /*1150*/  IMAD.MOV.U32 R8, RZ, RZ, R36 ;  /* 0x000000ffff087224 */ /* 0x000fe200078e0024 */
[----:B------:R-:W-:Y:S01]  /*1160*/  LOP3.LUT R15, RZ, R2, RZ, 0x33, !PT ;  /* 0x00000002ff0f7212 */ /* 0x000fe200078e33ff */
[----:B------:R-:W2:Y:S01]  /*1170*/  LDC R29, c[0x0][0x610] ;  /* 0x00018400ff1d7b82 */ /* 0x000ea20000000800 */
[----:B------:R-:W-:Y:S05]  /*1180*/  @!P0 BRA `(.L_x_14) ;  /* 0x0000000000288947 */ /* 0x000fea0003800000 */
[----:B------:R-:W3:Y:S02]  /*1190*/  LDC R13, c[0x0][0x64c] ;  /* 0x00019300ff0d7b82 */ /* 0x000ee40000000800 */
[----:B---3--:R-:W-:-:S05]  /*11a0*/  IADD3 R13, P0, R36, R13, RZ ;  /* 0x0000000d240d7210 */ /* 0x008fca0007f1e0ff */
        /* <DEDUP_REMOVED lines=8> */
.L_x_14:
[----:B-1----:R-:W-:Y:S01]  /*1230*/  SHF.R.U64 R7, R8, R22, R9 ;  /* 0x0000001608077219 */ /* 0x002fe20000001209 */
[----:B0-----:R-:W-:Y:S01]  /*1240*/  VIADD R8, R27, 0xffffffff ;  /* 0xffffffff1b087836 */ /* 0x001fe20000000000 */
[----:B------:R-:W-:Y:S01]  /*1250*/  SHF.L.U32 R2, R28, R31, RZ ;  /* 0x0000001f1c027219 */ /* 0x000fe200000006ff */
[----:B------:R-:W-:Y:S01]  /*1260*/  @P1 IMAD R20, R21, R24, R6 ;  /* 0x0000001815141224 */ /* 0x000fe200078e0206 */
[----:B------:R-:W-:Y:S01]  /*1270*/  LOP3.LUT R15, R34, R15, RZ, 0xc0, !PT ;  /* 0x0000000f220f7212 */ /* 0x000fe200078ec0ff */
[----:B------:R-:W-:Y:S01]  /*1280*/  IMAD.MOV R9, RZ, RZ, -R7 ;  /* 0x000000ffff097224 */ /* 0x000fe200078e0a07 */
[----:B------:R-:W-:Y:S01]  /*1290*/  LOP3.LUT R8, R25, R8, RZ, 0xc0, !PT ;  /* 0x0000000819087212 */ /* 0x000fe200078ec0ff */
[----:B------:R-:W-:Y:S02]  /*12a0*/  IMAD.MOV.U32 R6, RZ, RZ, 0x1 ;  /* 0x00000001ff067424 */ /* 0x000fe400078e00ff */
[----:B------:R-:W-:Y:S02]  /*12b0*/  IMAD R15, R2, R7, R15 ;  /* 0x00000007020f7224 */ /* 0x000fe400078e020f */
[----:B----4-:R-:W-:-:S02]  /*12c0*/  IMAD R2, R9, R26, R36 ;  /* 0x0000001a09027224 */ /* 0x010fc400078e0224 */
[----:B--2---:R-:W-:Y:S02]  /*12d0*/  IMAD R19, R15, R29, R20 ;  /* 0x0000001d0f137224 */ /* 0x004fe400078e0214 */
[--C-:B------:R-:W-:Y:S01]  /*12e0*/  IMAD R2, R2, R27, R8.reuse ;  /* 0x0000001b02027224 */ /* 0x100fe200078e0208 */
[----:B------:R-:W-:-:S04]  /*12f0*/  PRMT R8, R6, 0x7610, R8 ;  /* 0x0000761006087816 */ /* 0x000fc80000000008 */
[----:B------:R-:W-:Y:S02]  /*1300*/  SEL R22, R2, R19, !P1 ;  /* 0x0000001302167207 */ /* 0x000fe40004800000 */
[----:B------:R-:W-:Y:S01]  /*1310*/  SEL R19, R19, R2, !P1 ;  /* 0x0000000213137207 */ /* 0x000fe20004800000 */
[----:B------:R-:W-:-:S07]  /*1320*/  IMAD.MOV.U32 R2, RZ, RZ, R30 ;  /* 0x000000ffff027224 */ /* 0x000fce00078e001e */
.L_x_12:
[----:B------:R-:W-:Y:S05]  /*1330*/  @!P3 BRA `(.L_x_15) ;  /* 0x00000000000cb947 */ /* 0x000fea0003800000 */
[----:B------:R-:W-:Y:S01]  /*1340*/  UCGABAR_WAIT ;  /* 0x0000000000007dc7 */ /* 0x000fe20008000000 */
[----:B------:R-:W-:Y:S01]  /*1350*/  CCTL.IVALL ;  /* 0x00000000ff00798f */ /* 0x000fe20002000000 */
[----:B------:R-:W-:Y:S05]  /*1360*/  BRA `(.L_x_16) ;  /* 0x0000000000047947 */ /* 0x000fea0003800000 */
.L_x_15:
[----:B------:R-:W-:Y:S06]  /*1370*/  BAR.SYNC.DEFER_BLOCKING 0x0 ;  /* 0x0000000000007b1d */ /* 0x000fec0000010000 */
.L_x_16:
[----:B------:R-:W-:Y:S05]  /*1380*/  @!P2 BRA `(.L_x_17) ;  /* 0x000000300014a947 */ /* 0x000fea0003800000 */
[----:B------:R-:W-:-:S13]  /*1390*/  ISETP.GT.U32.AND P0, PT, R35, 0x1, PT ;  /* 0x000000012300780c */ /* 0x000fda0003f04070 */
[----:B------:R-:W-:Y:S05]  /*13a0*/  @P0 EXIT ;  /* 0x000000000000094d */ /* 0x000fea0003800000 */
.L_x_18:
[----:B------:R-:W-:-:S08]  /*13b0*/  NOP ;  /* 0x0000000000007918 */ /* 0x000fd00000000000 */
[----:B------:R-:W1:Y:S02]  /*13c0*/  USETMAXREG.TRY_ALLOC.CTAPOOL UP0, 0xe8 ;  /* 0x000000e8000079c8 */ /* 0x000e640008000600 */
[----:B-1----:R-:W-:-:S13]  /*13d0*/  PLOP3.LUT P0, PT, PT, PT, UP0, 0x80, 0x0 ;  /* 0x000000000000781c */ /* 0x002fda0003f0f008 */
[----:B------:R-:W-:Y:S05]  /*13e0*/  @!P0 BRA `(.L_x_18) ;  /* 0xfffffffc00f08947 */ /* 0x000fea000383ffff */
[----:B------:R-:W-:-:S13]  /*13f0*/  LOP3.LUT P0, RZ, R8, 0xff, RZ, 0xc0, !PT ;  /* 0x000000ff08ff7812 */ /* 0x000fda000780c0ff */
[----:B------:R-:W-:Y:S05]  /*1400*/  @!P0 EXIT ;  /* 0x000000000000894d */ /* 0x000fea0003800000 */
[----:B------:R-:W1:Y:S01]  /*1410*/  S2UR UR4, SR_CgaCtaId ;  /* 0x00000000000479c3 */ /* 0x000e620000008800 */
[----:B--2---:R-:W-:Y:S01]  /*1420*/  VIADD R14, R14, 0xffffffff ;  /* 0xffffffff0e0e7836 */ /* 0x004fe20000000000 */
[CC--:B------:R-:W-:Y:S01]  /*1430*/  LEA.HI R4, R0.reuse, R3.reuse, RZ, 0x2 ;  /* 0x0000000300047211 */ /* 0x0c0fe200078f10ff */
[----:B------:R-:W-:Y:S01]  /*1440*/  UMOV UR41, 0x400 ;  /* 0x0000040000297882 */ /* 0x000fe20000000000 */
[----:B------:R-:W-:Y:S01]  /*1450*/  LEA.HI R0, R0, R3, RZ, 0x5 ;  /* 0x0000000300007211 */ /* 0x000fe200078f28ff */
[----:B------:R-:W-:Y:S01]  /*1460*/  UISETP.LT.AND UP0, UPT, UR40, 0x1, UPT ;  /* 0x000000012800788c */ /* 0x000fe2000bf01270 */
[----:B------:R-:W-:Y:S01]  /*1470*/  R2UR UR42, R14 ;  /* 0x000000000e2a72ca */ /* 0x000fe200000e0000 */
[----:B------:R-:W-:Y:S01]  /*1480*/  ULDC UR6, c[0x0][0x284] ;  /* 0x0000a10000067ab9 */ /* 0x000fe20000000800 */
[--C-:B------:R-:W-:Y:S01]  /*1490*/  SHF.R.S32.HI R60, RZ, 0x2, R4.reuse ;  /* 0x00000002ff3c7819 */ /* 0x100fe20000011404 */
[----:B------:R-:W-:Y:S01]  /*14a0*/  USEL UR43, UR40, 0x1, UP0 ;  /* 0x00000001282b7887 */ /* 0x000fe20008000000 */
[----:B------:R-:W-:Y:S01]  /*14b0*/  SHF.R.S32.HI R5, RZ, 0x1f, R4 ;  /* 0x0000001fff057819 */ /* 0x000fe20000011404 */
[----:B------:R-:W-:Y:S01]  /*14c0*/  USHF.L.U32 UR46, UR40, 0x1, URZ ;  /* 0x00000001282e7899 */ /* 0x000fe2000800063f */
[----:B------:R-:W-:Y:S01]  /*14d0*/  LOP3.LUT R4, R4, 0xfffffffc, RZ, 0xc0, !PT ;  /* 0xfffffffc04047812 */ /* 0x000fe200078ec0ff */
[----:B------:R-:W-:Y:S01]  /*14e0*/  UIADD3 UR43, -UR43, UR40, URZ ;  /* 0x000000282b2b7290 */ /* 0x000fe2000fffe13f */
[----:B------:R-:W-:-:S02]  /*14f0*/  LEA.HI R5, R5, R60, RZ, 0x3 ;  /* 0x0000003c05057211 */ /* 0x000fc400078f18ff */
[----:B------:R-:W-:Y:S01]  /*1500*/  ISETP.NE.AND P0, PT, R14, RZ, PT ;  /* 0x000000ff0e00720c */ /* 0x000fe20003f05270 */
[----:B---3--:R-:W-:Y:S01]  /*1510*/  IMAD.IADD R59, R3, 0x1, -R4 ;  /* 0x00000001033b7824 */ /* 0x008fe200078e0a04 */
[----:B------:R-:W-:Y:S01]  /*1520*/  LOP3.LUT R5, R5, 0xfffffff8, RZ, 0xc0, !PT ;  /* 0xfffffff805057812 */ /* 0x000fe200078ec0ff */
[----:B------:R-:W-:Y:S01]  /*1530*/  USHF.L.U32 UR42, UR42, 0x3, URZ ;  /* 0x000000032a2a7899 */ /* 0x000fe2000800063f */
[----:B------:R-:W-:-:S03]  /*1540*/  SEL R69, RZ, 0x1, P0 ;  /* 0x00000001ff457807 */ /* 0x000fc60000000000 */
[----:B------:R-:W-:Y:S01]  /*1550*/  IMAD.IADD R60, R60, 0x1, -R5 ;  /* 0x000000013c3c7824 */ /* 0x000fe200078e0a05 */
[----:B-1----:R-:W-:Y:S01]  /*1560*/  ULEA UR41, UR4, UR41, 0x18 ;  /* 0x0000002904297291 */ /* 0x002fe2000f8ec03f */
[----:B------:R-:W-:Y:S01]  /*1570*/  SHF.R.S32.HI R5, RZ, 0x5, R0 ;  /* 0x00000005ff057819 */ /* 0x000fe20000011400 */
[----:B------:R-:W-:Y:S02]  /*1580*/  IMAD.U32 R63, RZ, RZ, UR42 ;  /* 0x0000002aff3f7e24 */ /* 0x000fe4000f8e00ff */
[----:B------:R-:W-:Y:S01]  /*1590*/  UIADD3 UR47, UR41, 0x60, URZ ;  /* 0x00000060292f7890 */ /* 0x000fe2000fffe03f */
[--C-:B------:R-:W-:Y:S01]  /*15a0*/  SHF.R.S32.HI R61, RZ, 0x1f, R60.reuse ;  /* 0x0000001fff3d7819 */ /* 0x100fe2000001143c */
[----:B------:R-:W-:Y:S01]  /*15b0*/  UIADD3 UR4, UR41, 0x5180, URZ ;  /* 0x0000518029047890 */ /* 0x000fe2000fffe03f */
[--C-:B------:R-:W-:Y:S01]  /*15c0*/  IMAD R66, R5, -0x10, -R60.reuse ;  /* 0xfffffff005427824 */ /* 0x100fe200078e0a3c */
[----:B------:R-:W-:Y:S01]  /*15d0*/  UIADD3 UR5, UR41, 0x180, URZ ;  /* 0x0000018029057890 */ /* 0x000fe2000fffe03f */
[----:B------:R-:W-:Y:S01]  /*15e0*/  LOP3.LUT R65, R63, 0x8, RZ, 0xc0, !PT ;  /* 0x000000083f417812 */ /* 0x000fe200078ec0ff */
[----:B------:R-:W-:Y:S01]  /*15f0*/  USHF.R.U32.HI UR4, URZ, 0x4, UR4 ;  /* 0x000000043f047899 */ /* 0x000fe20008011604 */
[----:B------:R-:W-:Y:S01]  /*1600*/  IMAD.U32 R62, RZ, RZ, UR47 ;  /* 0x0000002fff3e7e24 */ /* 0x000fe2000f8e00ff */
[----:B------:R-:W-:Y:S01]  /*1610*/  USHF.R.U32.HI UR5, URZ, 0x4, UR5 ;  /* 0x000000043f057899 */ /* 0x000fe20008011605 */
[----:B------:R-:W-:Y:S01]  /*1620*/  IMAD.WIDE R60, R5, 0x10, R60 ;  /* 0x00000010053c7825 */ /* 0x000fe200078e023c */
[----:B------:R-:W-:Y:S01]  /*1630*/  ULOP3.LUT UR4, UR4, 0x3fff, URZ, 0xc0, !UPT ;  /* 0x00003fff04047892 */ /* 0x000fe2000f8ec03f */
[----:B------:R-:W-:Y:S01]  /*1640*/  LOP3.LUT R63, R63, 0x8, RZ, 0xc, !PT ;  /* 0x000000083f3f7812 */ /* 0x000fe200078e0cff */
[----:B------:R-:W-:Y:S01]  /*1650*/  ULOP3.LUT UR5, UR5, 0x3fff, URZ, 0xc0, !UPT ;  /* 0x00003fff05057892 */ /* 0x000fe2000f8ec03f */
[----:B------:R-:W-:Y:S01]  /*1660*/  VIADD R64, R62, UR42 ;  /* 0x0000002a3e407c36 */ /* 0x000fe20008000000 */
[----:B------:R-:W-:Y:S01]  /*1670*/  LOP3.LUT R65, R65, 0x18, RZ, 0x3c, !PT ;  /* 0x0000001841417812 */ /* 0x000fe200078e3cff */
[----:B------:R-:W-:Y:S01]  /*1680*/  VIADD R66, R66, UR6 ;  /* 0x0000000642427c36 */ /* 0x000fe20008000000 */
[----:B------:R-:W-:-:S02]  /*1690*/  ULOP3.LUT UR44, UR4, 0x10000, URZ, 0xfc, !UPT ;  /* 0x00010000042c7892 */ /* 0x000fc4000f8efc3f */
[----:B------:R-:W-:-:S12]  /*16a0*/  ULOP3.LUT UR45, UR5, 0x10000, URZ, 0xfc, !UPT ;  /* 0x00010000052d7892 */ /* 0x000fd8000f8efc3f */
.L_x_106:
[----:B------:R-:W-:Y:S01]  /*16b0*/  SHF.L.U32 R3, R69, 0x1f, RZ ;  /* 0x0000001f45037819 */ /* 0x000fe200000006ff */
[----:B------:R-:W-:Y:S02]  /*16c0*/  ULDC UR4, c[0x0][0x28c] ;  /* 0x0000a30000047ab9 */ /* 0x000fe40000000800 */
[----:B------:R-:W-:Y:S01]  /*16d0*/  ISETP.LT.AND P1, PT, RZ, UR4, PT ;  /* 0x00000004ff007c0c */ /* 0x000fe2000bf21270 */
[----:B------:R-:W1:Y:S02]  /*16e0*/  SYNCS.PHASECHK.TRANS64.TRYWAIT P0, [R62+UR42], R3 ;  /* 0x000000033e0075a7 */ /* 0x000e64000800016a */
[----:B-1-34-:R-:W-:Y:S10]  /*16f0*/  @!P0 BRA `(.L_x_19) ;  /* 0x0000003c00748947 */ /* 0x01aff40003800000 */
.L_x_129:
[----:B------:R-:W-:Y:S05]  /*1700*/  @P1 BRA `(.L_x_20) ;  /* 0x0000000000401947 */ /* 0x000fea0003800000 */
[----:B------:R-:W-:Y:S01]  /*1710*/  MOV R0, 0x0 ;  /* 0x0000000000007802 */ /* 0x000fe20000000f00 */
[----:B------:R-:W-:Y:S01]  /*1720*/  ULDC.64 UR4, c[0x4][0x68] ;  /* 0x01001a0000047ab9 */ /* 0x000fe20000000a00 */
[----:B------:R-:W-:Y:S01]  /*1730*/  ULDC.64 UR6, c[0x4][0x8] ;  /* 0x0100020000067ab9 */ /* 0x000fe20000000a00 */
[----:B------:R-:W-:Y:S01]  /*1740*/  IMAD.U32 R4, RZ, RZ, UR4 ;  /* 0x00000004ff047e24 */ /* 0x000fe2000f8e00ff */
[----:B------:R2:W3:Y:S01]  /*1750*/  LDC.64 R14, c[0x4][R0] ;  /* 0x01000000000e7b82 */ /* 0x0004e20000000a00 */
[----:B------:R-:W-:Y:S01]  /*1760*/  IMAD.U32 R5, RZ, RZ, UR5 ;  /* 0x00000005ff057e24 */ /* 0x000fe2000f8e00ff */
[----:B------:R-:W-:Y:S01]  /*1770*/  ULDC.64 UR4, c[0x4][0x70] ;  /* 0x01001c0000047ab9 */ /* 0x000fe20000000a00 */
[----:B------:R-:W-:Y:S02]  /*1780*/  IMAD.U32 R10, RZ, RZ, UR6 ;  /* 0x00000006ff0a7e24 */ /* 0x000fe4000f8e00ff */
[----:B------:R-:W-:Y:S02]  /*1790*/  IMAD.U32 R6, RZ, RZ, UR4 ;  /* 0x00000004ff067e24 */ /* 0x000fe4000f8e00ff */
[----:B------:R-:W-:-:S02]  /*17a0*/  IMAD.U32 R7, RZ, RZ, UR5 ;  /* 0x00000005ff077e24 */ /* 0x000fc4000f8e00ff */
[----:B------:R-:W-:Y:S02]  /*17b0*/  IMAD.U32 R11, RZ, RZ, UR7 ;  /* 0x00000007ff0b7e24 */ /* 0x000fe4000f8e00ff */
[----:B------:R-:W-:Y:S02]  /*17c0*/  IMAD.MOV.U32 R8, RZ, RZ, 0x1e1 ;  /* 0x000001e1ff087424 */ /* 0x000fe400078e00ff */
[----:B0-----:R-:W-:Y:S02]  /*17d0*/  IMAD.MOV.U32 R12, RZ, RZ, 0x1 ;  /* 0x00000001ff0c7424 */ /* 0x001fe400078e00ff */
[----:B--2---:R-:W-:-:S07]  /*17e0*/  IMAD.MOV.U32 R13, RZ, RZ, RZ ;  /* 0x000000ffff0d7224 */ /* 0x004fce00078e00ff */
[----:B------:R-:W-:-:S07]  /*17f0*/  LEPC R20, `(.L_x_20) ;  /* 0x000000001014794e */ /* 0x000fce0000000000 */
[----:B-1-3-5:R-:W-:Y:S05]  /*1800*/  CALL.ABS.NOINC R14 ;  /* 0x000000000e007343 */ /* 0x02afea0003c00000 */
.L_x_20:
[----:B------:R-:W-:-:S04]  /*1810*/  LOP3.LUT R0, R16, 0x1, RZ, 0xfc, !PT ;  /* 0x0000000110007812 */ /* 0x000fc800078efcff */
[----:B------:R-:W-:-:S13]  /*1820*/  ISETP.NE.AND P0, PT, R0, 0x3, PT ;  /* 0x000000030000780c */ /* 0x000fda0003f05270 */
[----:B------:R-:W-:Y:S05]  /*1830*/  @!P0 BRA `(.L_x_21) ;  /* 0x0000000000048947 */ /* 0x000fea0003800000 */
[----:B------:R-:W-:Y:S01]  /*1840*/  BPT.TRAP 0x1 ;  /* 0x000000040000795c */ /* 0x000fe20000300000 */
.L_x_21:
[----:B-1----:R-:W-:Y:S02]  /*1850*/  IMAD.U32 R3, RZ, RZ, UR38 ;  /* 0x00000026ff037e24 */ /* 0x002fe4000f8e00ff */
[----:B------:R-:W-:-:S03]  /*1860*/  IMAD.U32 R0, RZ, RZ, UR39 ;  /* 0x00000027ff007e24 */ /* 0x000fc6000f8e00ff */
[----:B------:R-:W-:Y:S02]  /*1870*/  LEA R3, R3, UR41, 0x3 ;  /* 0x0000002903037c11 */ /* 0x000fe4000f8e18ff */
[----:B------:R-:W-:-:S04]  /*1880*/  SHF.L.U32 R0, R0, 0x1f, RZ ;  /* 0x0000001f00007819 */ /* 0x000fc800000006ff */
[----:B------:R1:W2:Y:S01]  /*1890*/  SYNCS.PHASECHK.TRANS64.TRYWAIT P1, [R3+URZ], R0 ;  /* 0x00000000030075a7 */ /* 0x0002a2000802017f */
[----:B------:R-:W-:Y:S05]  /*18a0*/  @!P0 BRA `(.L_x_22) ;  /* 0x0000000000048947 */ /* 0x000fea0003800000 */
[----:B------:R-:W-:Y:S01]  /*18b0*/  BPT.TRAP 0x1 ;  /* 0x000000040000795c */ /* 0x000fe20000300000 */
.L_x_22:
[----:B--2---:R-:W-:Y:S05]  /*18c0*/  @P1 BRA `(.L_x_23) ;  /* 0x0000000000081947 */ /* 0x004fea0003800000 */
[----:B------:R-:W2:Y:S02]  /*18d0*/  SYNCS.PHASECHK.TRANS64.TRYWAIT P1, [R3+URZ], R0 ;  /* 0x00000000030075a7 */ /* 0x000ea4000802017f */
[----:B--2---:R-:W-:Y:S05]  /*18e0*/  @!P1 BRA `(.L_x_24) ;  /* 0x0000003c000c9947 */ /* 0x004fea0003800000 */
.L_x_23:
[----:B------:R-:W-:Y:S05]  /*18f0*/  WARPSYNC.ALL ;  /* 0x0000000000007948 */ /* 0x000fea0003800000 */
[----:B------:R-:W-:Y:S01]  /*1900*/  ULEA UR4, UR38, UR45, 0x8 ;  /* 0x0000002d26047291 */ /* 0x000fe2000f8e403f */
[----:B------:R-:W-:Y:S01]  /*1910*/  WARPGROUP.ARRIVE ;  /* 0x00000000000079c5 */ /* 0x000fe20000000000 */
[----:B------:R-:W-:Y:S01]  /*1920*/  ULEA UR6, UR38, UR44, 0x8 ;  /* 0x0000002c26067291 */ /* 0x000fe2000f8e403f */
[----:B-12---:R-:W-:Y:S01]  /*1930*/  IMAD.U32 R0, RZ, RZ, UR43 ;  /* 0x0000002bff007e24 */ /* 0x006fe2000f8e00ff */
[----:B------:R-:W-:Y:S01]  /*1940*/  UMOV UR5, 0x80000020 ;  /* 0x8000002000057882 */ /* 0x000fe20000000000 */
[----:B------:R-:W-:-:S03]  /*1950*/  UMOV UR7, 0x80000020 ;  /* 0x8000002000077882 */ /* 0x000fc60000000000 */
[----:B------:R-:W-:-:S03]  /*1960*/  ISETP.GE.AND P1, PT, R0, 0x1, PT ;  /* 0x000000010000780c */ /* 0x000fc60003f26270 */
[----:B------:R-:W-:Y:S01]  /*1970*/  IGMMA.64x64x32.S8.S8 R24, gdesc[UR4], RZ, !UPT, gsb0 ;  /* 0x01e00000041879f1 */ /* 0x000fe2000c0410ff */
[----:B------:R-:W-:Y:S02]  /*1980*/  UIADD3 UR4, UR4, 0x2, URZ ;  /* 0x0000000204047890 */ /* 0x000fe4000fffe03f */
[----:B------:R-:W-:Y:S01]  /*1990*/  UIADD3 UR6, UR6, 0x2, URZ ;  /* 0x0000000206067890 */ /* 0x000fe2000fffe03f */
[----:B------:R-:W-:Y:S01]  /*19a0*/  UMOV UR5, 0x80000020 ;  /* 0x8000002000057882 */ /* 0x000fe20000000000 */
[----:B------:R-:W-:Y:S01]  /*19b0*/  UMOV UR7, 0x80000020 ;  /* 0x8000002000077882 */ /* 0x000fe20000000000 */
[----:B------:R-:W-:Y:S02]  /*19c0*/  WARPGROUP.DEPBAR.LE gsb0, 0x0 ;  /* 0x00008000000079c5 */ /* 0x000fe40000010000 */
[----:B------:R-:W-:-:S06]  /*19d0*/  WARPGROUP.ARRIVE ;  /* 0x00000000000079c5 */ /* 0x000fcc0000000000 */
[----:B------:R-:W-:Y:S03]  /*19e0*/  IGMMA.64x64x32.S8.S8 R24, gdesc[UR4], R24, gsb0 ;  /* 0x01e00000041879f1 */ /* 0x000fe60008041018 */
[----:B------:R-:W-:Y:S02]  /*19f0*/  WARPGROUP.DEPBAR.LE gsb0, 0x0 ;  /* 0x00008000000079c5 */ /* 0x000fe40000010000 */
[----:B------:R-:W-:Y:S05]  /*1a00*/  @!P1 BRA `(.L_x_25) ;  /* 0x0000000000d49947 */ /* 0x000fea0003800000 */
[----:B------:R-:W-:Y:S01]  /*1a10*/  UIADD3 UR4, UR38, 0x1, URZ ;  /* 0x0000000126047890 */ /* 0x000fe2000fffe03f */
[----:B------:R-:W-:Y:S02]  /*1a20*/  IMAD.U32 R0, RZ, RZ, UR43 ;  /* 0x0000002bff007e24 */ /* 0x000fe4000f8e00ff */
[----:B------:R-:W-:Y:S01]  /*1a30*/  IMAD.U32 R3, RZ, RZ, UR38 ;  /* 0x00000026ff037e24 */ /* 0x000fe2000f8e00ff */
[----:B------:R-:W-:-:S04]  /*1a40*/  UISETP.NE.AND UP0, UPT, UR4, 0x5, UPT ;  /* 0x000000050400788c */ /* 0x000fc8000bf05270 */
[----:B------:R-:W-:Y:S02]  /*1a50*/  USEL UR5, URZ, 0x1, UP0 ;  /* 0x000000013f057887 */ /* 0x000fe40008000000 */
[----:B------:R-:W-:Y:S02]  /*1a60*/  USEL UR8, UR4, URZ, UP0 ;  /* 0x0000003f04087287 */ /* 0x000fe40008000000 */
[----:B------:R-:W-:-:S06]  /*1a70*/  ULOP3.LUT UR5, UR39, UR5, URZ, 0x3c, !UPT ;  /* 0x0000000527057292 */ /* 0x000fcc000f8e3c3f */
[----:B------:R-:W-:-:S07]  /*1a80*/  IMAD.U32 R6, RZ, RZ, UR5 ;  /* 0x00000005ff067e24 */ /* 0x000fce000f8e00ff */
.L_x_32:
[----:B------:R-:W-:Y:S05]  /*1a90*/  @!P0 BRA `(.L_x_26) ;  /* 0x0000000000048947 */ /* 0x000fea0003800000 */
[----:B------:R-:W-:Y:S01]  /*1aa0*/  BPT.TRAP 0x1 ;  /* 0x000000040000795c */ /* 0x000fe20000300000 */
.L_x_26:
[----:B------:R-:W-:Y:S01]  /*1ab0*/  ULEA UR4, UR8, UR41, 0x3 ;  /* 0x0000002908047291 */ /* 0x000fe2000f8e183f */
[----:B------:R-:W-:-:S08]  /*1ac0*/  SHF.L.U32 R4, R6, 0x1f, RZ ;  /* 0x0000001f06047819 */ /* 0x000fd000000006ff */
[----:B------:R1:W2:Y:S01]  /*1ad0*/  SYNCS.PHASECHK.TRANS64.TRYWAIT P1, [UR4], R4 ;  /* 0x00000004ff0075a7 */ /* 0x0002a20008020144 */
[----:B------:R-:W-:Y:S05]  /*1ae0*/  @!P0 BRA `(.L_x_27) ;  /* 0x0000000000048947 */ /* 0x000fea0003800000 */
[----:B------:R-:W-:Y:S01]  /*1af0*/  BPT.TRAP 0x1 ;  /* 0x000000040000795c */ /* 0x000fe20000300000 */
.L_x_27:
[----:B--2---:R-:W-:Y:S05]  /*1b00*/  @P1 BRA `(.L_x_28) ;  /* 0x0000000000081947 */ /* 0x004fea0003800000 */
[----:B------:R-:W2:Y:S02]  /*1b10*/  SYNCS.PHASECHK.TRANS64.TRYWAIT P1, [UR4], R4 ;  /* 0x00000004ff0075a7 */ /* 0x000ea40008020144 */
[----:B--2---:R-:W-:Y:S05]  /*1b20*/  @!P1 BRA `(.L_x_29) ;  /* 0x0000003800909947 */ /* 0x004fea0003800000 */
.L_x_28:
[----:B------:R-:W-:Y:S01]  /*1b30*/  ULEA UR4, UR8, UR45, 0x8 ;  /* 0x0000002d08047291 */ /* 0x000fe2000f8e403f */
[----:B------:R-:W-:Y:S01]  /*1b40*/  WARPGROUP.ARRIVE ;  /* 0x00000000000079c5 */ /* 0x000fe20000000000 */
[----:B------:R-:W-:Y:S01]  /*1b50*/  ULEA UR6, UR8, UR44, 0x8 ;  /* 0x0000002c08067291 */ /* 0x000fe2000f8e403f */
[----:B------:R-:W-:Y:S01]  /*1b60*/  UMOV UR5, 0x80000020 ;  /* 0x8000002000057882 */ /* 0x000fe20000000000 */
[----:B------:R-:W-:-:S07]  /*1b70*/  UMOV UR7, 0x80000020 ;  /* 0x8000002000077882 */ /* 0x000fce0000000000 */
[----:B------:R-:W-:Y:S01]  /*1b80*/  IGMMA.64x64x32.S8.S8 R24, gdesc[UR4], R24, gsb0 ;  /* 0x01e00000041879f1 */ /* 0x000fe20008041018 */
        /* <DEDUP_REMOVED lines=9> */
[----:B------:R-:W-:Y:S01]  /*1c20*/  BPT.TRAP 0x1 ;  /* 0x000000040000795c */ /* 0x000fe20000300000 */
.L_x_30:
[----:B------:R-:W-:-:S13]  /*1c30*/  ISETP.NE.AND P1, PT, R68, RZ, PT ;  /* 0x000000ff4400720c */ /* 0x000fda0003f25270 */
[----:B-12---:R-:W-:-:S05]  /*1c40*/  @P1 LEA R4, R3, UR41, 0x3 ;  /* 0x0000002903041c11 */ /* 0x006fca000f8e18ff */
[----:B------:R-:W-:-:S05]  /*1c50*/  @P1 VIADD R5, R4, 0x28 ;  /* 0x0000002804051836 */ /* 0x000fca0000000000 */
[----:B------:R-:W-:-:S04]  /*1c60*/  @P1 PRMT R5, R56, 0x654, R5 ;  /* 0x0000065438051816 */ /* 0x000fc80000000005 */
[----:B------:R1:W-:Y:S01]  /*1c70*/  @P1 SYNCS.ARRIVE.TRANS64.RED.A1T0 RZ, [R5+URZ], RZ ;  /* 0x000000ff05ff19a7 */ /* 0x0003e2000810043f */
[----:B------:R-:W-:-:S13]  /*1c80*/  ISETP.GT.U32.AND P1, PT, R16, 0x1, PT ;  /* 0x000000011000780c */ /* 0x000fda0003f24070 */
[----:B-1----:R-:W-:Y:S05]  /*1c90*/  @P1 BRA `(.L_x_31) ;  /* 0x0000000000041947 */ /* 0x002fea0003800000 */
[----:B------:R-:W-:Y:S01]  /*1ca0*/  BPT.TRAP 0x1 ;  /* 0x000000040000795c */ /* 0x000fe20000300000 */
.L_x_31:
[----:B------:R-:W-:Y:S01]  /*1cb0*/  UIADD3 UR8, UR8, 0x1, URZ ;  /* 0x0000000108087890 */ /* 0x000fe2000fffe03f */
[C---:B------:R-:W-:Y:S01]  /*1cc0*/  ISETP.GT.AND P2, PT, R0.reuse, 0x1, PT ;  /* 0x000000010000780c */ /* 0x040fe20003f44270 */
[----:B------:R-:W-:Y:S02]  /*1cd0*/  VIADD R3, R3, 0x1 ;  /* 0x0000000103037836 */ /* 0x000fe40000000000 */
[----:B------:R-:W-:Y:S01]  /*1ce0*/  UISETP.NE.AND UP0, UPT, UR8, 0x5, UPT ;  /* 0x000000050800788c */ /* 0x000fe2000bf05270 */
[----:B------:R-:W-:Y:S02]  /*1cf0*/  VIADD R0, R0, 0xffffffff ;  /* 0xffffffff00007836 */ /* 0x000fe40000000000 */
[C---:B------:R-:W-:Y:S01]  /*1d00*/  ISETP.NE.AND P1, PT, R3.reuse, 0x5, PT ;  /* 0x000000050300780c */ /* 0x040fe20003f25270 */
[----:B------:R-:W-:Y:S02]  /*1d10*/  USEL UR4, URZ, 0x1, UP0 ;  /* 0x000000013f047887 */ /* 0x000fe40008000000 */
[----:B------:R-:W-:Y:S01]  /*1d20*/  USEL UR8, UR8, URZ, UP0 ;  /* 0x0000003f08087287 */ /* 0x000fe20008000000 */
[----:B------:R-:W-:-:S03]  /*1d30*/  SEL R3, R3, RZ, P1 ;  /* 0x000000ff03037207 */ /* 0x000fc60000800000 */
[----:B------:R-:W-:Y:S01]  /*1d40*/  LOP3.LUT R6, R6, UR4, RZ, 0x3c, !PT ;  /* 0x0000000406067c12 */ /* 0x000fe2000f8e3cff */
[----:B------:R-:W-:Y:S07]  /*1d50*/  @P2 BRA `(.L_x_32) ;  /* 0xfffffffc004c2947 */ /* 0x000fee000383ffff */
.L_x_25:
[----:B------:R-:W1:Y:S01]  /*1d60*/  LDC R0, c[0x0][0x28c] ;  /* 0x0000a300ff007b82 */ /* 0x000e620000000800 */
[----:B------:R2:W-:Y:S01]  /*1d70*/  SYNCS.ARRIVE.TRANS64.A1T0 RZ, [R63+UR47], RZ ;  /* 0x000000ff3fff79a7 */ /* 0x0005e2000810002f */
[----:B-1----:R-:W-:-:S13]  /*1d80*/  ISETP.GE.AND P1, PT, R0, 0x1, PT ;  /* 0x000000010000780c */ /* 0x002fda0003f26270 */
[----:B--2---:R-:W-:Y:S05]  /*1d90*/  @!P1 BRA `(.L_x_33) ;  /* 0x0000000000449947 */ /* 0x004fea0003800000 */
[----:B------:R-:W-:Y:S05]  /*1da0*/  @!P0 BRA `(.L_x_34) ;  /* 0x0000000000048947 */ /* 0x000fea0003800000 */
[----:B------:R-:W-:Y:S01]  /*1db0*/  BPT.TRAP 0x1 ;  /* 0x000000040000795c */ /* 0x000fe20000300000 */
.L_x_34:
[----:B------:R-:W-:-:S13]  /*1dc0*/  ISETP.NE.AND P0, PT, R68, RZ, PT ;  /* 0x000000ff4400720c */ /* 0x000fda0003f05270 */
[----:B------:R-:W-:-:S05]  /*1dd0*/  VOTEU.ANY UP0, P0 ;  /* 0x00000000003f7886 */ /* 0x000fca0000000100 */
[----:B------:R-:W-:-:S06]  /*1de0*/  @UP0 UIADD3 UR4, UR43, UR38, URZ ;  /* 0x000000262b040290 */ /* 0x000fcc000fffe03f */
[----:B------:R-:W-:Y:S02]  /*1df0*/  IMAD.U32 R4, RZ, RZ, UR4 ;  /* 0x00000004ff047e24 */ /* 0x000fe4000f8e00ff */
[----:B------:R-:W-:Y:S02]  /*1e00*/  IMAD.U32 R3, RZ, RZ, UR4 ;  /* 0x00000004ff037e24 */ /* 0x000fe4000f8e00ff */
[----:B------:R-:W-:-:S05]  /*1e10*/  @P0 IMAD.WIDE.U32 R4, R4, -0x33333333, RZ ;  /* 0xcccccccd04040825 */ /* 0x000fca00078e00ff */
[----:B------:R-:W-:-:S05]  /*1e20*/  @P0 SHF.R.U32.HI R0, RZ, 0x2, R5 ;  /* 0x00000002ff000819 */ /* 0x000fca0000011605 */
[----:B------:R-:W-:-:S05]  /*1e30*/  @P0 IMAD R0, R0, -0x5, R3 ;  /* 0xfffffffb00000824 */ /* 0x000fca00078e0203 */
[----:B------:R-:W-:-:S05]  /*1e40*/  @P0 LEA R0, R0, UR41, 0x3 ;  /* 0x0000002900000c11 */ /* 0x000fca000f8e18ff */
[----:B------:R-:W-:-:S05]  /*1e50*/  @P0 VIADD R3, R0, 0x28 ;  /* 0x0000002800030836 */ /* 0x000fca0000000000 */
[----:B------:R-:W-:-:S04]  /*1e60*/  @P0 PRMT R3, R56, 0x654, R3 ;  /* 0x0000065438030816 */ /* 0x000fc80000000003 */
[----:B------:R1:W-:Y:S01]  /*1e70*/  @P0 SYNCS.ARRIVE.TRANS64.RED.A1T0 RZ, [R3+URZ], RZ ;  /* 0x000000ff03ff09a7 */ /* 0x0003e2000810043f */
[----:B------:R-:W-:-:S13]  /*1e80*/  ISETP.GT.U32.AND P0, PT, R16, 0x1, PT ;  /* 0x000000011000780c */ /* 0x000fda0003f04070 */
[----:B-1----:R-:W-:Y:S05]  /*1e90*/  @P0 BRA `(.L_x_33) ;  /* 0x0000000000040947 */ /* 0x002fea0003800000 */
[----:B------:R-:W-:Y:S01]  /*1ea0*/  BPT.TRAP 0x1 ;  /* 0x000000040000795c */ /* 0x000fe20000300000 */
.L_x_33:
[----:B------:R-:W-:Y:S01]  /*1eb0*/  SHF.L.U32 R3, R69, 0x1f, RZ ;  /* 0x0000001f45037819 */ /* 0x000fe200000006ff */
[----:B------:R-:W-:Y:S01]  /*1ec0*/  UIADD3 UR38, UR46, UR38, URZ ;  /* 0x000000262e267290 */ /* 0x000fe2000fffe03f */
[----:B------:R-:W1:Y:S01]  /*1ed0*/  LDC R14, c[0x0][0x288] ;  /* 0x0000a200ff0e7b82 */ /* 0x000e620000000800 */
[----:B------:R-:W-:Y:S01]  /*1ee0*/  UISETP.GE.U32.AND UP1, UPT, UR46, 0x5, UPT ;  /* 0x000000052e00788c */ /* 0x000fe2000bf26070 */
[----:B------:R-:W-:Y:S01]  /*1ef0*/  IMAD.SHL.U32 R8, R59, 0x2, RZ ;  /* 0x000000023b087824 */ /* 0x000fe200078e00ff */
[----:B------:R-:W-:Y:S02]  /*1f00*/  UISETP.GT.U32.AND UP0, UPT, UR38, 0x4, UPT ;  /* 0x000000042600788c */ /* 0x000fe4000bf04070 */
[----:B------:R-:W-:Y:S02]  /*1f10*/  UIMAD.WIDE.U32 UR4, UR38, -0x33333333, URZ ;  /* 0xcccccccd260478a5 */ /* 0x000fe4000f8e003f */
[----:B------:R-:W-:Y:S01]  /*1f20*/  UISETP.LT.U32.AND UP0, UPT, UR46, 0x5, UP0 ;  /* 0x000000052e00788c */ /* 0x000fe20008701070 */
[----:B------:R-:W2:Y:S01]  /*1f30*/  SYNCS.PHASECHK.TRANS64.TRYWAIT P0, [R62+UR42+0x10], R3 ;  /* 0x000010033e0075a7 */ /* 0x000ea2000800016a */
[----:B------:R-:W-:Y:S01]  /*1f40*/  USHF.R.U32.HI UR4, URZ, 0x2, UR5 ;  /* 0x000000023f047899 */ /* 0x000fe20008011605 */
[----:B------:R-:W-:Y:S01]  /*1f50*/  SHF.R.S32.HI R9, RZ, 0x1f, R8 ;  /* 0x0000001fff097819 */ /* 0x000fe20000011408 */
[----:B------:R-:W-:-:S02]  /*1f60*/  USEL UR6, URZ, 0x1, !UP0 ;  /* 0x000000013f067887 */ /* 0x000fc4000c000000 */
[----:B------:R-:W-:Y:S02]  /*1f70*/  UIMAD UR38, UR4, -0x5, UR38 ;  /* 0xfffffffb042678a4 */ /* 0x000fe4000f8e0226 */
[----:B------:R-:W-:-:S04]  /*1f80*/  ULOP3.LUT UR39, UR39, UR6, URZ, 0x3c, !UPT ;  /* 0x0000000627277292 */ /* 0x000fc8000f8e3c3f */
[----:B------:R-:W-:Y:S01]  /*1f90*/  @UP1 ULOP3.LUT UR39, UR39, 0x1, UR4, 0x78, !UPT ;  /* 0x0000000127271892 */ /* 0x000fe2000f8e7804 */
[----:B-12---:R-:W-:Y:S11]  /*1fa0*/  @!P0 BRA `(.L_x_35) ;  /* 0x0000003400888947 */ /* 0x006ff60003800000 */
.L_x_130:
[----:B-1----:R-:W-:Y:S01]  /*1fb0*/  IMAD.SHL.U32 R3, R19, 0x40, RZ ;  /* 0x0000004013037824 */ /* 0x002fe200078e00ff */
[----:B------:R-:W-:Y:S01]  /*1fc0*/  ULDC UR6, c[0x0][0x284] ;  /* 0x0000a10000067ab9 */ /* 0x000fe20000000800 */
[----:B------:R-:W-:Y:S01]  /*1fd0*/  IMAD.SHL.U32 R15, R22, 0x40, RZ ;  /* 0x00000040160f7824 */ /* 0x000fe200078e00ff */
[----:B------:R-:W-:Y:S01]  /*1fe0*/  SHF.R.S32.HI R72, RZ, 0x1f, R2 ;  /* 0x0000001fff487819 */ /* 0x000fe20000011402 */
[----:B------:R-:W-:Y:S01]  /*1ff0*/  ULDC.64 UR4, c[0x0][0x5d0] ;  /* 0x0001740000047ab9 */ /* 0x000fe20000000a00 */
[----:B------:R-:W-:Y:S01]  /*2000*/  ISETP.GE.AND P0, PT, R3, UR6, PT ;  /* 0x0000000603007c0c */ /* 0x000fe2000bf06270 */
[----:B------:R-:W-:Y:S01]  /*2010*/  IMAD.WIDE.U32 R4, R2, UR4, R8 ;  /* 0x0000000402047c25 */ /* 0x000fe2000f8e0008 */
[----:B------:R-:W-:Y:S02]  /*2020*/  SHF.R.S32.HI R22, RZ, 0x1f, R15 ;  /* 0x0000001fff167819 */ /* 0x000fe4000001140f */
[C---:B------:R-:W-:Y:S01]  /*2030*/  ISETP.GE.OR P0, PT, R15.reuse, R14, P0 ;  /* 0x0000000e0f00720c */ /* 0x040fe20000706670 */
[----:B------:R-:W-:Y:S01]  /*2040*/  IMAD R7, R72, UR4, RZ ;  /* 0x0000000448077c24 */ /* 0x000fe2000f8e02ff */
[----:B------:R-:W-:-:S03]  /*2050*/  IADD3 R4, P1, R15, R4, RZ ;  /* 0x000000040f047210 */ /* 0x000fc60007f3e0ff */
[----:B------:R-:W-:-:S05]  /*2060*/  IMAD R7, R2, UR5, R7 ;  /* 0x0000000502077c24 */ /* 0x000fca000f8e0207 */
[----:B------:R-:W-:-:S03]  /*2070*/  IADD3.X R5, R22, R5, R7, P1, !PT ;  /* 0x0000000516057210 */ /* 0x000fc60000ffe407 */
[----:B------:R-:W-:Y:S05]  /*2080*/  @P0 BRA `(.L_x_36) ;  /* 0x0000001c00240947 */ /* 0x000fea0003800000 */
[----:B------:R-:W1:Y:S01]  /*2090*/  LDC.64 R10, c[0x0][0x5c8] ;  /* 0x00017200ff0a7b82 */ /* 0x000e620000000a00 */
[----:B0-----:R-:W-:Y:S01]  /*20a0*/  IMAD.WIDE R12, R19, 0x40, R60 ;  /* 0x00000040130c7825 */ /* 0x001fe200078e023c */
[----:B------:R-:W-:Y:S01]  /*20b0*/  ULDC.64 UR4, c[0x0][0x5c0] ;  /* 0x0001700000047ab9 */ /* 0x000fe20000000a00 */
[----:B------:R-:W-:Y:S02]  /*20c0*/  BSSY B0, `(.L_x_36) ;  /* 0x00001c5000007945 */ /* 0x000fe40003800000 */
[-C--:B-1----:R-:W-:Y:S02]  /*20d0*/  IMAD R0, R13, R10.reuse, RZ ;  /* 0x0000000a0d007224 */ /* 0x082fe400078e02ff */
[----:B------:R-:W-:-:S04]  /*20e0*/  IMAD.WIDE.U32 R4, R12, R10, R4 ;  /* 0x0000000a0c047225 */ /* 0x000fc800078e0004 */
[----:B------:R-:W-:Y:S01]  /*20f0*/  IMAD R7, R12, R11, R0 ;  /* 0x0000000b0c077224 */ /* 0x000fe200078e0200 */
[----:B------:R-:W-:Y:S01]  /*2100*/  IADD3 R6, P0, R4, UR4, RZ ;  /* 0x0000000404067c10 */ /* 0x000fe2000ff1e0ff */
[----:B------:R-:W-:Y:S02]  /*2110*/  IMAD R0, R59, -0x2, R14 ;  /* 0xfffffffe3b007824 */ /* 0x000fe400078e020e */
[----:B------:R-:W-:Y:S01]  /*2120*/  IMAD.IADD R7, R5, 0x1, R7 ;  /* 0x0000000105077824 */ /* 0x000fe200078e0207 */
[----:B------:R-:W-:Y:S01]  /*2130*/  LEA R4, P1, R10, R6, 0x3 ;  /* 0x000000060a047211 */ /* 0x000fe200078218ff */
[----:B------:R-:W-:Y:S02]  /*2140*/  IMAD.IADD R14, R66, 0x1, -R3 ;  /* 0x00000001420e7824 */ /* 0x000fe400078e0a03 */
[----:B------:R-:W-:Y:S01]  /*2150*/  IMAD.IADD R19, R0, 0x1, -R15 ;  /* 0x0000000100137824 */ /* 0x000fe200078e0a0f */
[----:B------:R-:W-:Y:S02]  /*2160*/  IADD3.X R7, R7, UR5, RZ, P0, !PT ;  /* 0x0000000507077c10 */ /* 0x000fe400087fe4ff */
[----:B-----5:R-:W-:-:S02]  /*2170*/  ISETP.NE.AND P0, PT, R58, RZ, PT ;  /* 0x000000ff3a00720c */ /* 0x020fc40003f05270 */
[----:B------:R-:W-:-:S11]  /*2180*/  LEA.HI.X R5, R10, R7, R11, 0x3, P1 ;  /* 0x000000070a057211 */ /* 0x000fd600008f1c0b */
[----:B------:R-:W-:Y:S05]  /*2190*/  @!P0 BRA `(.L_x_37) ;  /* 0x00000014001c8947 */ /* 0x000fea0003800000 */
[----:B------:R-:W0:Y:S01]  /*21a0*/  LDC.64 R20, c[0x0][0x5b0] ;  /* 0x00016c00ff147b82 */ /* 0x000e220000000a00 */
[----:B------:R-:W-:Y:S01]  /*21b0*/  ULDC.64 UR4, c[0x0][0x5b8] ;  /* 0x00016e0000047ab9 */ /* 0x000fe20000000a00 */
[----:B------:R-:W-:Y:S01]  /*21c0*/  ISETP.GE.AND P1, PT, R19, 0x1, PT ;  /* 0x000000011300780c */ /* 0x000fe20003f26270 */
[----:B------:R-:W-:Y:S01]  /*21d0*/  IMAD.WIDE.U32 R8, R2, UR4, R8 ;  /* 0x0000000402087c25 */ /* 0x000fe2000f8e0008 */
[----:B------:R-:W-:Y:S02]  /*21e0*/  BSSY B1, `(.L_x_38) ;  /* 0x0000010000017945 */ /* 0x000fe40003800000 */
[----:B------:R-:W-:Y:S01]  /*21f0*/  ISETP.LT.OR P2, PT, R14, 0x1, !P1 ;  /* 0x000000010e00780c */ /* 0x000fe20004f41670 */
[----:B------:R-:W-:Y:S01]  /*2200*/  IMAD R3, R72, UR4, RZ ;  /* 0x0000000448037c24 */ /* 0x000fe2000f8e02ff */
[----:B------:R-:W1:Y:S01]  /*2210*/  LDC.64 R70, c[0x0][0x5a8] ;  /* 0x00016a00ff467b82 */ /* 0x000e620000000a00 */
[----:B------:R-:W-:Y:S02]  /*2220*/  IADD3 R8, P0, R15, R8, RZ ;  /* 0x000000080f087210 */ /* 0x000fe40007f1e0ff */
[----:B------:R-:W-:-:S05]  /*2230*/  IMAD R3, R2, UR5, R3 ;  /* 0x0000000502037c24 */ /* 0x000fca000f8e0203 */
[----:B------:R-:W-:Y:S01]  /*2240*/  IADD3.X R9, R22, R9, R3, P0, !PT ;  /* 0x0000000916097210 */ /* 0x000fe200007fe403 */
[-C--:B0-----:R-:W-:Y:S01]  /*2250*/  IMAD R0, R13, R20.reuse, RZ ;  /* 0x000000140d007224 */ /* 0x081fe200078e02ff */
[----:B------:R-:W-:Y:S01]  /*2260*/  SHF.L.U64.HI R11, R20, 0x3, R21 ;  /* 0x00000003140b7819 */ /* 0x000fe20000010215 */
[----:B------:R-:W-:-:S04]  /*2270*/  IMAD.WIDE.U32 R2, R12, R20, R8 ;  /* 0x000000140c027225 */ /* 0x000fc800078e0008 */
[----:B------:R-:W-:Y:S01]  /*2280*/  IMAD R15, R12, R21, R0 ;  /* 0x000000150c0f7224 */ /* 0x000fe200078e0200 */
[----:B-1----:R-:W-:Y:S01]  /*2290*/  IADD3 R2, P0, R2, R70, RZ ;  /* 0x0000004602027210 */ /* 0x002fe20007f1e0ff */
[----:B------:R-:W-:-:S03]  /*22a0*/  IMAD.SHL.U32 R10, R20, 0x8, RZ ;  /* 0x00000008140a7824 */ /* 0x000fc600078e00ff */
[----:B------:R-:W-:Y:S01]  /*22b0*/  IADD3.X R3, R71, R3, R15, P0, !PT ;  /* 0x0000000347037210 */ /* 0x000fe200007fe40f */
[----:B------:R-:W-:Y:S08]  /*22c0*/  @P2 BRA `(.L_x_39) ;  /* 0x0000000000042947 */ /* 0x000ff00003800000 */
[----:B------:R0:W5:Y:S02]  /*22d0*/  LDG.E.U8 R67, desc[UR36][R2.64] ;  /* 0x0000002402437981 */ /* 0x000164000c1e1100 */
.L_x_39:
[----:B------:R-:W-:Y:S05]  /*22e0*/  BSYNC B1 ;  /* 0x0000000000017941 */ /* 0x000fea0003800000 */
.L_x_38:
[----:B-----5:R-:W-:Y:S01]  /*22f0*/  LOP3.LUT R0, R67, 0xffff, RZ, 0xc0, !PT ;  /* 0x0000ffff43007812 */ /* 0x020fe200078ec0ff */
[----:B------:R-:W-:Y:S01]  /*2300*/  IMAD.WIDE.U32 R10, R12, R20, R10 ;  /* 0x000000140c0a7225 */ /* 0x000fe200078e000a */
[----:B------:R-:W-:Y:S01]  /*2310*/  ISETP.GE.AND P0, PT, R19, 0x2, PT ;  /* 0x000000021300780c */ /* 0x000fe20003f06270 */
[----:B------:R-:W-:Y:S01]  /*2320*/  BSSY B1, `(.L_x_40) ;  /* 0x000000f000017945 */ /* 0x000fe20003800000 */
[----:B------:R-:W-:Y:S01]  /*2330*/  PRMT R12, R0, 0x8880, RZ ;  /* 0x00008880000c7816 */ /* 0x000fe200000000ff */
[----:B------:R-:W-:Y:S01]  /*2340*/  IMAD.IADD R0, R15, 0x1, R11 ;  /* 0x000000010f007824 */ /* 0x000fe200078e020b */
[----:B------:R-:W-:Y:S02]  /*2350*/  IADD3 R8, P3, P4, R8, R70, R10 ;  /* 0x0000004608087210 */ /* 0x000fe40007c7e00a */
[----:B------:R-:W-:Y:S01]  /*2360*/  ISETP.LT.OR P1, PT, R14, 0x9, !P1 ;  /* 0x000000090e00780c */ /* 0x000fe20004f21670 */
[----:B------:R-:W-:Y:S01]  /*2370*/  IMAD.MOV.U32 R11, RZ, RZ, R12 ;  /* 0x000000ffff0b7224 */ /* 0x000fe200078e000c */
[----:B------:R-:W-:-:S02]  /*2380*/  IADD3.X R9, R9, R71, R0, P3, P4 ;  /* 0x0000004709097210 */ /* 0x000fc40001fe8400 */
[----:B------:R-:W-:Y:S01]  /*2390*/  ISETP.LT.OR P3, PT, R14, 0x1, !P0 ;  /* 0x000000010e00780c */ /* 0x000fe20004761670 */
[----:B------:R-:W-:-:S04]  /*23a0*/  IMAD R0, R11, R58, RZ ;  /* 0x0000003a0b007224 */ /* 0x000fc800078e02ff */
[----:B------:R-:W-:-:S05]  /*23b0*/  @!P2 IMAD R11, R24, R57, R0 ;  /* 0x00000039180ba224 */ /* 0x000fca00078e0200 */
[----:B------:R1:W-:Y:S03]  /*23c0*/  @!P2 STG.E.U8 desc[UR36][R6.64], R11 ;  /* 0x0000000b0600a986 */ /* 0x0003e6000c101124 */
[----:B------:R-:W-:Y:S05]  /*23d0*/  @P3 BRA `(.L_x_41) ;  /* 0x00000000000c3947 */ /* 0x000fea0003800000 */
[----:B------:R-:W1:Y:S02]  /*23e0*/  LDG.E.U8 R67, desc[UR36][R2.64+0x1] ;  /* 0x0000012402437981 */ /* 0x000e64000c1e1100 */
[----:B-1----:R-:W-:-:S05]  /*23f0*/  PRMT R11, R67, 0x8880, RZ ;  /* 0x00008880430b7816 */ /* 0x002fca00000000ff */
[----:B------:R-:W-:-:S07]  /*2400*/  IMAD R0, R11, R58, RZ ;  /* 0x0000003a0b007224 */ /* 0x000fce00078e02ff */
.L_x_41:
[----:B------:R-:W-:Y:S05]  /*2410*/  BSYNC B1 ;  /* 0x0000000000017941 */ /* 0x000fea0003800000 */
.L_x_40:
[----:B------:R-:W-:Y:S01]  /*2420*/  @!P3 IMAD R25, R25, R57, R0 ;  /* 0x000000391919b224 */ /* 0x000fe200078e0200 */
[----:B------:R-:W-:Y:S04]  /*2430*/  BSSY B1, `(.L_x_42) ;  /* 0x0000006000017945 */ /* 0x000fe80003800000 */
[----:B------:R2:W-:Y:S01]  /*2440*/  @!P3 STG.E.U8 desc[UR36][R6.64+0x1], R25 ;  /* 0x000001190600b986 */ /* 0x0005e2000c101124 */
[----:B------:R-:W-:Y:S05]  /*2450*/  @P1 BRA `(.L_x_43) ;  /* 0x00000000000c1947 */ /* 0x000fea0003800000 */
[----:B------:R-:W1:Y:S02]  /*2460*/  LDG.E.U8 R67, desc[UR36][R8.64] ;  /* 0x0000002408437981 */ /* 0x000e64000c1e1100 */
[----:B-1----:R-:W-:-:S05]  /*2470*/  PRMT R11, R67, 0x8880, RZ ;  /* 0x00008880430b7816 */ /* 0x002fca00000000ff */
[----:B------:R-:W-:-:S07]  /*2480*/  IMAD R0, R11, R58, RZ ;  /* 0x0000003a0b007224 */ /* 0x000fce00078e02ff */
.L_x_43:
[----:B------:R-:W-:Y:S05]  /*2490*/  BSYNC B1 ;  /* 0x0000000000017941 */ /* 0x000fea0003800000 */
.L_x_42:
[----:B------:R-:W-:Y:S01]  /*24a0*/  ISETP.LT.OR P0, PT, R14, 0x9, !P0 ;  /* 0x000000090e00780c */ /* 0x000fe20004701670 */
[----:B-1----:R-:W-:Y:S01]  /*24b0*/  @!P1 IMAD R11, R26, R57, R0 ;  /* 0x000000391a0b9224 */ /* 0x002fe200078e0200 */
[C---:B------:R-:W-:Y:S01]  /*24c0*/  ISETP.GE.AND P3, PT, R19.reuse, 0x9, PT ;  /* 0x000000091300780c */ /* 0x040fe20003f66270 */
[----:B------:R-:W-:Y:S01]  /*24d0*/  BSSY B1, `(.L_x_44) ;  /* 0x000000a000017945 */ /* 0x000fe20003800000 */
[----:B------:R-:W-:Y:S02]  /*24e0*/  ISETP.GE.AND P2, PT, R19, 0xa, PT ;  /* 0x0000000a1300780c */ /* 0x000fe40003f46270 */
[----:B------:R1:W-:Y:S01]  /*24f0*/  @!P1 STG.E.U8 desc[UR36][R4.64], R11 ;  /* 0x0000000b04009986 */ /* 0x0003e2000c101124 */
[C---:B------:R-:W-:Y:S02]  /*2500*/  ISETP.LT.OR P4, PT, R14.reuse, 0x1, !P3 ;  /* 0x000000010e00780c */ /* 0x040fe40005f81670 */
[C---:B------:R-:W-:Y:S02]  /*2510*/  ISETP.LT.OR P1, PT, R14.reuse, 0x1, !P2 ;  /* 0x000000010e00780c */ /* 0x040fe40005721670 */
[----:B------:R-:W-:-:S02]  /*2520*/  ISETP.LT.OR P3, PT, R14, 0x9, !P3 ;  /* 0x000000090e00780c */ /* 0x000fc40005f61670 */
[----:B------:R-:W-:Y:S11]  /*2530*/  @P0 BRA `(.L_x_45) ;  /* 0x00000000000c0947 */ /* 0x000ff60003800000 */
[----:B------:R-:W1:Y:S02]  /*2540*/  LDG.E.U8 R67, desc[UR36][R8.64+0x1] ;  /* 0x0000012408437981 */ /* 0x000e64000c1e1100 */
[----:B-1----:R-:W-:-:S05]  /*2550*/  PRMT R11, R67, 0x8880, RZ ;  /* 0x00008880430b7816 */ /* 0x002fca00000000ff */
[----:B------:R-:W-:-:S07]  /*2560*/  IMAD R0, R11, R58, RZ ;  /* 0x0000003a0b007224 */ /* 0x000fce00078e02ff */
.L_x_45:
[----:B------:R-:W-:Y:S05]  /*2570*/  BSYNC B1 ;  /* 0x0000000000017941 */ /* 0x000fea0003800000 */
.L_x_44:
[----:B------:R-:W-:Y:S01]  /*2580*/  @!P0 IMAD R27, R27, R57, R0 ;  /* 0x000000391b1b8224 */ /* 0x000fe200078e0200 */
[----:B------:R-:W-:Y:S04]  /*2590*/  BSSY B1, `(.L_x_46) ;  /* 0x0000006000017945 */ /* 0x000fe80003800000 */
[----:B------:R3:W-:Y:S01]  /*25a0*/  @!P0 STG.E.U8 desc[UR36][R4.64+0x1], R27 ;  /* 0x0000011b04008986 */ /* 0x0007e2000c101124 */
[----:B------:R-:W-:Y:S05]  /*25b0*/  @P4 BRA `(.L_x_47) ;  /* 0x00000000000c4947 */ /* 0x000fea0003800000 */
[----:B------:R-:W1:Y:S02]  /*25c0*/  LDG.E.U8 R67, desc[UR36][R2.64+0x8] ;  /* 0x0000082402437981 */ /* 0x000e64000c1e1100 */
[----:B-1----:R-:W-:-:S05]  /*25d0*/  PRMT R11, R67, 0x8880, RZ ;  /* 0x00008880430b7816 */ /* 0x002fca00000000ff */
[----:B------:R-:W-:-:S07]  /*25e0*/  IMAD R0, R11, R58, RZ ;  /* 0x0000003a0b007224 */ /* 0x000fce00078e02ff */
.L_x_47:
[----:B------:R-:W-:Y:S05]  /*25f0*/  BSYNC B1 ;  /* 0x0000000000017941 */ /* 0x000fea0003800000 */
.L_x_46:
[----:B-1----:R-:W-:Y:S01]  /*2600*/  @!P4 IMAD R11, R28, R57, R0 ;  /* 0x000000391c0bc224 */ /* 0x002fe200078e0200 */
[----:B------:R-:W-:Y:S04]  /*2610*/  BSSY B1, `(.L_x_48) ;  /* 0x0000006000017945 */ /* 0x000fe80003800000 */
[----:B------:R1:W-:Y:S01]  /*2620*/  @!P4 STG.E.U8 desc[UR36][R6.64+0x8], R11 ;  /* 0x0000080b0600c986 */ /* 0x0003e2000c101124 */
[----:B------:R-:W-:Y:S05]  /*2630*/  @P1 BRA `(.L_x_49) ;  /* 0x00000000000c1947 */ /* 0x000fea0003800000 */
[----:B------:R-:W1:Y:S02]  /*2640*/  LDG.E.U8 R67, desc[UR36][R2.64+0x9] ;  /* 0x0000092402437981 */ /* 0x000e64000c1e1100 */
[----:B-1----:R-:W-:-:S05]  /*2650*/  PRMT R11, R67, 0x8880, RZ ;  /* 0x00008880430b7816 */ /* 0x002fca00000000ff */
[----:B------:R-:W-:-:S07]  /*2660*/  IMAD R0, R11, R58, RZ ;  /* 0x0000003a0b007224 */ /* 0x000fce00078e02ff */
.L_x_49:
[----:B------:R-:W-:Y:S05]  /*2670*/  BSYNC B1 ;  /* 0x0000000000017941 */ /* 0x000fea0003800000 */
.L_x_48:
[----:B------:R-:W-:Y:S01]  /*2680*/  @!P1 IMAD R29, R29, R57, R0 ;  /* 0x000000391d1d9224 */ /* 0x000fe200078e0200 */
[----:B------:R-:W-:Y:S04]  /*2690*/  BSSY B1, `(.L_x_50) ;  /* 0x0000006000017945 */ /* 0x000fe80003800000 */
[----:B------:R4:W-:Y:S01]  /*26a0*/  @!P1 STG.E.U8 desc[UR36][R6.64+0x9], R29 ;  /* 0x0000091d06009986 */ /* 0x0009e2000c101124 */
[----:B------:R-:W-:Y:S05]  /*26b0*/  @P3 BRA `(.L_x_51) ;  /* 0x00000000000c3947 */ /* 0x000fea0003800000 */
[----:B------:R-:W1:Y:S02]  /*26c0*/  LDG.E.U8 R67, desc[UR36][R8.64+0x8] ;  /* 0x0000082408437981 */ /* 0x000e64000c1e1100 */
[----:B-1----:R-:W-:-:S05]  /*26d0*/  PRMT R11, R67, 0x8880, RZ ;  /* 0x00008880430b7816 */ /* 0x002fca00000000ff */
[----:B------:R-:W-:-:S07]  /*26e0*/  IMAD R0, R11, R58, RZ ;  /* 0x0000003a0b007224 */ /* 0x000fce00078e02ff */
.L_x_51:
[----:B------:R-:W-:Y:S05]  /*26f0*/  BSYNC B1 ;  /* 0x0000000000017941 */ /* 0x000fea0003800000 */
.L_x_50:
        /* <DEDUP_REMOVED lines=13> */
.L_x_53:
[----:B------:R-:W-:Y:S05]  /*27d0*/  BSYNC B1 ;  /* 0x0000000000017941 */ /* 0x000fea0003800000 */
.L_x_52:
[----:B------:R-:W-:Y:S01]  /*27e0*/  @!P2 IMAD R31, R31, R57, R0 ;  /* 0x000000391f1fa224 */ /* 0x000fe200078e0200 */
[----:B------:R-:W-:Y:S04]  /*27f0*/  BSSY B1, `(.L_x_54) ;  /* 0x0000006000017945 */ /* 0x000fe80003800000 */
[----:B------:R0:W-:Y:S01]  /*2800*/  @!P2 STG.E.U8 desc[UR36][R4.64+0x9], R31 ;  /* 0x0000091f0400a986 */ /* 0x0001e2000c101124 */
[----:B------:R-:W-:Y:S05]  /*2810*/  @P4 BRA `(.L_x_55) ;  /* 0x00000000000c4947 */ /* 0x000fea0003800000 */
[----:B------:R-:W1:Y:S02]  /*2820*/  LDG.E.U8 R67, desc[UR36][R2.64+0x10] ;  /* 0x0000102402437981 */ /* 0x000e64000c1e1100 */
[----:B-1----:R-:W-:-:S05]  /*2830*/  PRMT R11, R67, 0x8880, RZ ;  /* 0x00008880430b7816 */ /* 0x002fca00000000ff */
[----:B------:R-:W-:-:S07]  /*2840*/  IMAD R0, R11, R58, RZ ;  /* 0x0000003a0b007224 */ /* 0x000fce00078e02ff */
.L_x_55:
[----:B------:R-:W-:Y:S05]  /*2850*/  BSYNC B1 ;  /* 0x0000000000017941 */ /* 0x000fea0003800000 */
.L_x_54:
[----:B-1----:R-:W-:Y:S01]  /*2860*/  @!P4 IMAD R11, R32, R57, R0 ;  /* 0x00000039200bc224 */ /* 0x002fe200078e0200 */
[----:B------:R-:W-:Y:S04]  /*2870*/  BSSY B1, `(.L_x_56) ;  /* 0x0000006000017945 */ /* 0x000fe80003800000 */
[----:B------:R1:W-:Y:S01]  /*2880*/  @!P4 STG.E.U8 desc[UR36][R6.64+0x10], R11 ;  /* 0x0000100b0600c986 */ /* 0x0003e2000c101124 */
[----:B------:R-:W-:Y:S05]  /*2890*/  @P3 BRA `(.L_x_57) ;  /* 0x00000000000c3947 */ /* 0x000fea0003800000 */
[----:B------:R-:W1:Y:S02]  /*28a0*/  LDG.E.U8 R67, desc[UR36][R2.64+0x11] ;  /* 0x0000112402437981 */ /* 0x000e64000c1e1100 */
[----:B-1----:R-:W-:-:S05]  /*28b0*/  PRMT R11, R67, 0x8880, RZ ;  /* 0x00008880430b7816 */ /* 0x002fca00000000ff */
[----:B------:R-:W-:-:S07]  /*28c0*/  IMAD R0, R11, R58, RZ ;  /* 0x0000003a0b007224 */ /* 0x000fce00078e02ff */
.L_x_57:
[----:B------:R-:W-:Y:S05]  /*28d0*/  BSYNC B1 ;  /* 0x0000000000017941 */ /* 0x000fea0003800000 */
.L_x_56:
[----:B------:R-:W-:Y:S01]  /*28e0*/  @!P3 IMAD R33, R33, R57, R0 ;  /* 0x000000392121b224 */ /* 0x000fe200078e0200 */
[----:B------:R-:W-:Y:S04]  /*28f0*/  BSSY B1, `(.L_x_58) ;  /* 0x0000006000017945 */ /* 0x000fe80003800000 */
[----:B------:R0:W-:Y:S01]  /*2900*/  @!P3 STG.E.U8 desc[UR36][R6.64+0x11], R33 ;  /* 0x000011210600b986 */ /* 0x0001e2000c101124 */
[----:B------:R-:W-:Y:S05]  /*2910*/  @P1 BRA `(.L_x_59) ;  /* 0x00000000000c1947 */ /* 0x000fea0003800000 */
[----:B------:R-:W1:Y:S02]  /*2920*/  LDG.E.U8 R67, desc[UR36][R8.64+0x10] ;  /* 0x0000102408437981 */ /* 0x000e64000c1e1100 */
[----:B-1----:R-:W-:-:S05]  /*2930*/  PRMT R11, R67, 0x8880, RZ ;  /* 0x00008880430b7816 */ /* 0x002fca00000000ff */
[----:B------:R-:W-:-:S07]  /*2940*/  IMAD R0, R11, R58, RZ ;  /* 0x0000003a0b007224 */ /* 0x000fce00078e02ff */
.L_x_59:
[----:B------:R-:W-:Y:S05]  /*2950*/  BSYNC B1 ;  /* 0x0000000000017941 */ /* 0x000fea0003800000 */
.L_x_58:
        /* <DEDUP_REMOVED lines=13> */
.L_x_61:
[----:B------:R-:W-:Y:S05]  /*2a30*/  BSYNC B1 ;  /* 0x0000000000017941 */ /* 0x000fea0003800000 */
.L_x_60:
[----:B------:R-:W-:Y:S01]  /*2a40*/  @!P0 IMAD R35, R35, R57, R0 ;  /* 0x0000003923238224 */ /* 0x000fe200078e0200 */
[----:B------:R-:W-:Y:S04]  /*2a50*/  BSSY B1, `(.L_x_62) ;  /* 0x0000006000017945 */ /* 0x000fe80003800000 */
[----:B------:R0:W-:Y:S01]  /*2a60*/  @!P0 STG.E.U8 desc[UR36][R4.64+0x11], R35 ;  /* 0x0000112304008986 */ /* 0x0001e2000c101124 */
[----:B------:R-:W-:Y:S05]  /*2a70*/  @P4 BRA `(.L_x_63) ;  /* 0x00000000000c4947 */ /* 0x000fea0003800000 */
[----:B------:R-:W1:Y:S02]  /*2a80*/  LDG.E.U8 R67, desc[UR36][R2.64+0x18] ;  /* 0x0000182402437981 */ /* 0x000e64000c1e1100 */
[----:B-1----:R-:W-:-:S05]  /*2a90*/  PRMT R11, R67, 0x8880, RZ ;  /* 0x00008880430b7816 */ /* 0x002fca00000000ff */
[----:B------:R-:W-:-:S07]  /*2aa0*/  IMAD R0, R11, R58, RZ ;  /* 0x0000003a0b007224 */ /* 0x000fce00078e02ff */
.L_x_63:
[----:B------:R-:W-:Y:S05]  /*2ab0*/  BSYNC B1 ;  /* 0x0000000000017941 */ /* 0x000fea0003800000 */
.L_x_62:
[----:B-1----:R-:W-:Y:S01]  /*2ac0*/  @!P4 IMAD R11, R36, R57, R0 ;  /* 0x00000039240bc224 */ /* 0x002fe200078e0200 */
[----:B------:R-:W-:Y:S04]  /*2ad0*/  BSSY B1, `(.L_x_64) ;  /* 0x0000006000017945 */ /* 0x000fe80003800000 */
[----:B------:R1:W-:Y:S01]  /*2ae0*/  @!P4 STG.E.U8 desc[UR36][R6.64+0x18], R11 ;  /* 0x0000180b0600c986 */ /* 0x0003e2000c101124 */
[----:B------:R-:W-:Y:S05]  /*2af0*/  @P1 BRA `(.L_x_65) ;  /* 0x00000000000c1947 */ /* 0x000fea0003800000 */
[----:B------:R-:W1:Y:S02]  /*2b00*/  LDG.E.U8 R67, desc[UR36][R2.64+0x19] ;  /* 0x0000192402437981 */ /* 0x000e64000c1e1100 */
[----:B-1----:R-:W-:-:S05]  /*2b10*/  PRMT R11, R67, 0x8880, RZ ;  /* 0x00008880430b7816 */ /* 0x002fca00000000ff */
[----:B------:R-:W-:-:S07]  /*2b20*/  IMAD R0, R11, R58, RZ ;  /* 0x0000003a0b007224 */ /* 0x000fce00078e02ff */
.L_x_65:
[----:B------:R-:W-:Y:S05]  /*2b30*/  BSYNC B1 ;  /* 0x0000000000017941 */ /* 0x000fea0003800000 */
.L_x_64:
[----:B------:R-:W-:Y:S01]  /*2b40*/  @!P1 IMAD R37, R37, R57, R0 ;  /* 0x0000003925259224 */ /* 0x000fe200078e0200 */
[----:B------:R-:W-:Y:S04]  /*2b50*/  BSSY B1, `(.L_x_66) ;  /* 0x0000006000017945 */ /* 0x000fe80003800000 */
[----:B------:R0:W-:Y:S01]  /*2b60*/  @!P1 STG.E.U8 desc[UR36][R6.64+0x19], R37 ;  /* 0x0000192506009986 */ /* 0x0001e2000c101124 */
[----:B------:R-:W-:Y:S05]  /*2b70*/  @P3 BRA `(.L_x_67) ;  /* 0x00000000000c3947 */ /* 0x000fea0003800000 */
[----:B------:R-:W1:Y:S02]  /*2b80*/  LDG.E.U8 R67, desc[UR36][R8.64+0x18] ;  /* 0x0000182408437981 */ /* 0x000e64000c1e1100 */
[----:B-1----:R-:W-:-:S05]  /*2b90*/  PRMT R11, R67, 0x8880, RZ ;  /* 0x00008880430b7816 */ /* 0x002fca00000000ff */
[----:B------:R-:W-:-:S07]  /*2ba0*/  IMAD R0, R11, R58, RZ ;  /* 0x0000003a0b007224 */ /* 0x000fce00078e02ff */
.L_x_67:
[----:B------:R-:W-:Y:S05]  /*2bb0*/  BSYNC B1 ;  /* 0x0000000000017941 */ /* 0x000fea0003800000 */
.L_x_66:
        /* <DEDUP_REMOVED lines=13> */
.L_x_69:
[----:B------:R-:W-:Y:S05]  /*2c90*/  BSYNC B1 ;  /* 0x0000000000017941 */ /* 0x000fea0003800000 */
.L_x_68:
[----:B------:R-:W-:Y:S01]  /*2ca0*/  @!P2 IMAD R39, R39, R57, R0 ;  /* 0x000000392727a224 */ /* 0x000fe200078e0200 */
[----:B------:R-:W-:Y:S04]  /*2cb0*/  BSSY B1, `(.L_x_70) ;  /* 0x0000006000017945 */ /* 0x000fe80003800000 */
[----:B------:R0:W-:Y:S01]  /*2cc0*/  @!P2 STG.E.U8 desc[UR36][R4.64+0x19], R39 ;  /* 0x000019270400a986 */ /* 0x0001e2000c101124 */
[----:B------:R-:W-:Y:S05]  /*2cd0*/  @P4 BRA `(.L_x_71) ;  /* 0x00000000000c4947 */ /* 0x000fea0003800000 */
[----:B------:R-:W1:Y:S02]  /*2ce0*/  LDG.E.U8 R67, desc[UR36][R2.64+0x20] ;  /* 0x0000202402437981 */ /* 0x000e64000c1e1100 */
[----:B-1----:R-:W-:-:S05]  /*2cf0*/  PRMT R11, R67, 0x8880, RZ ;  /* 0x00008880430b7816 */ /* 0x002fca00000000ff */
[----:B------:R-:W-:-:S07]  /*2d00*/  IMAD R0, R11, R58, RZ ;  /* 0x0000003a0b007224 */ /* 0x000fce00078e02ff */
.L_x_71:
[----:B------:R-:W-:Y:S05]  /*2d10*/  BSYNC B1 ;  /* 0x0000000000017941 */ /* 0x000fea0003800000 */
.L_x_70:
[----:B-1----:R-:W-:Y:S01]  /*2d20*/  @!P4 IMAD R11, R40, R57, R0 ;  /* 0x00000039280bc224 */ /* 0x002fe200078e0200 */
[----:B------:R-:W-:Y:S04]  /*2d30*/  BSSY B1, `(.L_x_72) ;  /* 0x0000006000017945 */ /* 0x000fe80003800000 */
[----:B------:R1:W-:Y:S01]  /*2d40*/  @!P4 STG.E.U8 desc[UR36][R6.64+0x20], R11 ;  /* 0x0000200b0600c986 */ /* 0x0003e2000c101124 */
[----:B------:R-:W-:Y:S05]  /*2d50*/  @P3 BRA `(.L_x_73) ;  /* 0x00000000000c3947 */ /* 0x000fea0003800000 */
[----:B------:R-:W1:Y:S02]  /*2d60*/  LDG.E.U8 R67, desc[UR36][R2.64+0x21] ;  /* 0x0000212402437981 */ /* 0x000e64000c1e1100 */
[----:B-1----:R-:W-:-:S05]  /*2d70*/  PRMT R11, R67, 0x8880, RZ ;  /* 0x00008880430b7816 */ /* 0x002fca00000000ff */
[----:B------:R-:W-:-:S07]  /*2d80*/  IMAD R0, R11, R58, RZ ;  /* 0x0000003a0b007224 */ /* 0x000fce00078e02ff */
.L_x_73:
[----:B------:R-:W-:Y:S05]  /*2d90*/  BSYNC B1 ;  /* 0x0000000000017941 */ /* 0x000fea0003800000 */
.L_x_72:
[----:B------:R-:W-:Y:S01]  /*2da0*/  @!P3 IMAD R41, R41, R57, R0 ;  /* 0x000000392929b224 */ /* 0x000fe200078e0200 */
[----:B------:R-:W-:Y:S04]  /*2db0*/  BSSY B1, `(.L_x_74) ;  /* 0x0000006000017945 */ /* 0x000fe80003800000 */
[----:B------:R0:W-:Y:S01]  /*2dc0*/  @!P3 STG.E.U8 desc[UR36][R6.64+0x21], R41 ;  /* 0x000021290600b986 */ /* 0x0001e2000c101124 */
[----:B------:R-:W-:Y:S05]  /*2dd0*/  @P1 BRA `(.L_x_75) ;  /* 0x00000000000c1947 */ /* 0x000fea0003800000 */
[----:B------:R-:W1:Y:S02]  /*2de0*/  LDG.E.U8 R67, desc[UR36][R8.64+0x20] ;  /* 0x0000202408437981 */ /* 0x000e64000c1e1100 */
[----:B-1----:R-:W-:-:S05]  /*2df0*/  PRMT R11, R67, 0x8880, RZ ;  /* 0x00008880430b7816 */ /* 0x002fca00000000ff */
[----:B------:R-:W-:-:S07]  /*2e00*/  IMAD R0, R11, R58, RZ ;  /* 0x0000003a0b007224 */ /* 0x000fce00078e02ff */
.L_x_75:
[----:B------:R-:W-:Y:S05]  /*2e10*/  BSYNC B1 ;  /* 0x0000000000017941 */ /* 0x000fea0003800000 */
.L_x_74:
        /* <DEDUP_REMOVED lines=13> */
.L_x_77:
[----:B------:R-:W-:Y:S05]  /*2ef0*/  BSYNC B1 ;  /* 0x0000000000017941 */ /* 0x000fea0003800000 */
.L_x_76:
[----:B------:R-:W-:Y:S01]  /*2f00*/  @!P0 IMAD R43, R43, R57, R0 ;  /* 0x000000392b2b8224 */ /* 0x000fe200078e0200 */
[----:B------:R-:W-:Y:S04]  /*2f10*/  BSSY B1, `(.L_x_78) ;  /* 0x0000006000017945 */ /* 0x000fe80003800000 */
[----:B------:R0:W-:Y:S01]  /*2f20*/  @!P0 STG.E.U8 desc[UR36][R4.64+0x21], R43 ;  /* 0x0000212b04008986 */ /* 0x0001e2000c101124 */
[----:B------:R-:W-:Y:S05]  /*2f30*/  @P4 BRA `(.L_x_79) ;  /* 0x00000000000c4947 */ /* 0x000fea0003800000 */
[----:B------:R-:W1:Y:S02]  /*2f40*/  LDG.E.U8 R67, desc[UR36][R2.64+0x28] ;  /* 0x0000282402437981 */ /* 0x000e64000c1e1100 */
[----:B-1----:R-:W-:-:S05]  /*2f50*/  PRMT R11, R67, 0x8880, RZ ;  /* 0x00008880430b7816 */ /* 0x002fca00000000ff */
[----:B------:R-:W-:-:S07]  /*2f60*/  IMAD R0, R11, R58, RZ ;  /* 0x0000003a0b007224 */ /* 0x000fce00078e02ff */
.L_x_79:
[----:B------:R-:W-:Y:S05]  /*2f70*/  BSYNC B1 ;  /* 0x0000000000017941 */ /* 0x000fea0003800000 */
.L_x_78:
[----:B-1----:R-:W-:Y:S01]  /*2f80*/  @!P4 IMAD R11, R44, R57, R0 ;  /* 0x000000392c0bc224 */ /* 0x002fe200078e0200 */
[----:B------:R-:W-:Y:S04]  /*2f90*/  BSSY B1, `(.L_x_80) ;  /* 0x0000006000017945 */ /* 0x000fe80003800000 */
[----:B------:R1:W-:Y:S01]  /*2fa0*/  @!P4 STG.E.U8 desc[UR36][R6.64+0x28], R11 ;  /* 0x0000280b0600c986 */ /* 0x0003e2000c101124 */
[----:B------:R-:W-:Y:S05]  /*2fb0*/  @P1 BRA `(.L_x_81) ;  /* 0x00000000000c1947 */ /* 0x000fea0003800000 */
[----:B------:R-:W1:Y:S02]  /*2fc0*/  LDG.E.U8 R67, desc[UR36][R2.64+0x29] ;  /* 0x0000292402437981 */ /* 0x000e64000c1e1100 */
[----:B-1----:R-:W-:-:S05]  /*2fd0*/  PRMT R11, R67, 0x8880, RZ ;  /* 0x00008880430b7816 */ /* 0x002fca00000000ff */
[----:B------:R-:W-:-:S07]  /*2fe0*/  IMAD R0, R11, R58, RZ ;  /* 0x0000003a0b007224 */ /* 0x000fce00078e02ff */
.L_x_81:
[----:B------:R-:W-:Y:S05]  /*2ff0*/  BSYNC B1 ;  /* 0x0000000000017941 */ /* 0x000fea0003800000 */
.L_x_80:
[----:B------:R-:W-:Y:S01]  /*3000*/  @!P1 IMAD R45, R45, R57, R0 ;  /* 0x000000392d2d9224 */ /* 0x000fe200078e0200 */
[----:B------:R-:W-:Y:S04]  /*3010*/  BSSY B1, `(.L_x_82) ;  /* 0x0000006000017945 */ /* 0x000fe80003800000 */
[----:B------:R0:W-:Y:S01]  /*3020*/  @!P1 STG.E.U8 desc[UR36][R6.64+0x29], R45 ;  /* 0x0000292d06009986 */ /* 0x0001e2000c101124 */
[----:B------:R-:W-:Y:S05]  /*3030*/  @P3 BRA `(.L_x_83) ;  /* 0x00000000000c3947 */ /* 0x000fea0003800000 */
[----:B------:R-:W1:Y:S02]  /*3040*/  LDG.E.U8 R67, desc[UR36][R8.64+0x28] ;  /* 0x0000282408437981 */ /* 0x000e64000c1e1100 */
[----:B-1----:R-:W-:-:S05]  /*3050*/  PRMT R11, R67, 0x8880, RZ ;  /* 0x00008880430b7816 */ /* 0x002fca00000000ff */
[----:B------:R-:W-:-:S07]  /*3060*/  IMAD R0, R11, R58, RZ ;  /* 0x0000003a0b007224 */ /* 0x000fce00078e02ff */
.L_x_83:
[----:B------:R-:W-:Y:S05]  /*3070*/  BSYNC B1 ;  /* 0x0000000000017941 */ /* 0x000fea0003800000 */
.L_x_82:
        /* <DEDUP_REMOVED lines=13> */
.L_x_85:
[----:B------:R-:W-:Y:S05]  /*3150*/  BSYNC B1 ;  /* 0x0000000000017941 */ /* 0x000fea0003800000 */
.L_x_84:
[----:B------:R-:W-:Y:S01]  /*3160*/  @!P2 IMAD R47, R47, R57, R0 ;  /* 0x000000392f2fa224 */ /* 0x000fe200078e0200 */
[----:B------:R-:W-:Y:S04]  /*3170*/  BSSY B1, `(.L_x_86) ;  /* 0x0000006000017945 */ /* 0x000fe80003800000 */
[----:B------:R0:W-:Y:S01]  /*3180*/  @!P2 STG.E.U8 desc[UR36][R4.64+0x29], R47 ;  /* 0x0000292f0400a986 */ /* 0x0001e2000c101124 */
[----:B------:R-:W-:Y:S05]  /*3190*/  @P4 BRA `(.L_x_87) ;  /* 0x00000000000c4947 */ /* 0x000fea0003800000 */
[----:B------:R-:W1:Y:S02]  /*31a0*/  LDG.E.U8 R67, desc[UR36][R2.64+0x30] ;  /* 0x0000302402437981 */ /* 0x000e64000c1e1100 */
[----:B-1----:R-:W-:-:S05]  /*31b0*/  PRMT R11, R67, 0x8880, RZ ;  /* 0x00008880430b7816 */ /* 0x002fca00000000ff */
[----:B------:R-:W-:-:S07]  /*31c0*/  IMAD R0, R11, R58, RZ ;  /* 0x0000003a0b007224 */ /* 0x000fce00078e02ff */
.L_x_87:
[----:B------:R-:W-:Y:S05]  /*31d0*/  BSYNC B1 ;  /* 0x0000000000017941 */ /* 0x000fea0003800000 */
.L_x_86:
[----:B-1----:R-:W-:Y:S01]  /*31e0*/  @!P4 IMAD R11, R48, R57, R0 ;  /* 0x00000039300bc224 */ /* 0x002fe200078e0200 */
[----:B------:R-:W-:Y:S04]  /*31f0*/  BSSY B1, `(.L_x_88) ;  /* 0x0000006000017945 */ /* 0x000fe80003800000 */
[----:B------:R1:W-:Y:S01]  /*3200*/  @!P4 STG.E.U8 desc[UR36][R6.64+0x30], R11 ;  /* 0x0000300b0600c986 */ /* 0x0003e2000c101124 */
[----:B------:R-:W-:Y:S05]  /*3210*/  @P3 BRA `(.L_x_89) ;  /* 0x00000000000c3947 */ /* 0x000fea0003800000 */
[----:B------:R-:W1:Y:S02]  /*3220*/  LDG.E.U8 R67, desc[UR36][R2.64+0x31] ;  /* 0x0000312402437981 */ /* 0x000e64000c1e1100 */
[----:B-1----:R-:W-:-:S05]  /*3230*/  PRMT R11, R67, 0x8880, RZ ;  /* 0x00008880430b7816 */ /* 0x002fca00000000ff */
[----:B------:R-:W-:-:S07]  /*3240*/  IMAD R0, R11, R58, RZ ;  /* 0x0000003a0b007224 */ /* 0x000fce00078e02ff */
.L_x_89:
[----:B------:R-:W-:Y:S05]  /*3250*/  BSYNC B1 ;  /* 0x0000000000017941 */ /* 0x000fea0003800000 */
.L_x_88:
[----:B------:R-:W-:Y:S01]  /*3260*/  @!P3 IMAD R49, R49, R57, R0 ;  /* 0x000000393131b224 */ /* 0x000fe200078e0200 */
[----:B------:R-:W-:Y:S04]  /*3270*/  BSSY B1, `(.L_x_90) ;  /* 0x0000006000017945 */ /* 0x000fe80003800000 */
[----:B------:R0:W-:Y:S01]  /*3280*/  @!P3 STG.E.U8 desc[UR36][R6.64+0x31], R49 ;  /* 0x000031310600b986 */ /* 0x0001e2000c101124 */
[----:B------:R-:W-:Y:S05]  /*3290*/  @P1 BRA `(.L_x_91) ;  /* 0x00000000000c1947 */ /* 0x000fea0003800000 */
[----:B------:R-:W1:Y:S02]  /*32a0*/  LDG.E.U8 R67, desc[UR36][R8.64+0x30] ;  /* 0x0000302408437981 */ /* 0x000e64000c1e1100 */
[----:B-1----:R-:W-:-:S05]  /*32b0*/  PRMT R11, R67, 0x8880, RZ ;  /* 0x00008880430b7816 */ /* 0x002fca00000000ff */
[----:B------:R-:W-:-:S07]  /*32c0*/  IMAD R0, R11, R58, RZ ;  /* 0x0000003a0b007224 */ /* 0x000fce00078e02ff */
.L_x_91:
[----:B------:R-:W-:Y:S05]  /*32d0*/  BSYNC B1 ;  /* 0x0000000000017941 */ /* 0x000fea0003800000 */
.L_x_90:
        /* <DEDUP_REMOVED lines=13> */
.L_x_93:
[----:B------:R-:W-:Y:S05]  /*33b0*/  BSYNC B1 ;  /* 0x0000000000017941 */ /* 0x000fea0003800000 */
.L_x_92:
[----:B------:R-:W-:Y:S01]  /*33c0*/  @!P0 IMAD R51, R51, R57, R0 ;  /* 0x0000003933338224 */ /* 0x000fe200078e0200 */
[----:B------:R-:W-:Y:S04]  /*33d0*/  BSSY B1, `(.L_x_94) ;  /* 0x0000006000017945 */ /* 0x000fe80003800000 */
[----:B------:R0:W-:Y:S01]  /*33e0*/  @!P0 STG.E.U8 desc[UR36][R4.64+0x31], R51 ;  /* 0x0000313304008986 */ /* 0x0001e2000c101124 */
[----:B------:R-:W-:Y:S05]  /*33f0*/  @P4 BRA `(.L_x_95) ;  /* 0x00000000000c4947 */ /* 0x000fea0003800000 */
[----:B------:R-:W1:Y:S02]  /*3400*/  LDG.E.U8 R67, desc[UR36][R2.64+0x38] ;  /* 0x0000382402437981 */ /* 0x000e64000c1e1100 */
[----:B-1----:R-:W-:-:S05]  /*3410*/  PRMT R11, R67, 0x8880, RZ ;  /* 0x00008880430b7816 */ /* 0x002fca00000000ff */
[----:B------:R-:W-:-:S07]  /*3420*/  IMAD R0, R11, R58, RZ ;  /* 0x0000003a0b007224 */ /* 0x000fce00078e02ff */
.L_x_95:
[----:B------:R-:W-:Y:S05]  /*3430*/  BSYNC B1 ;  /* 0x0000000000017941 */ /* 0x000fea0003800000 */
.L_x_94:
[----:B-1----:R-:W-:Y:S01]  /*3440*/  @!P4 IMAD R11, R52, R57, R0 ;  /* 0x00000039340bc224 */ /* 0x002fe200078e0200 */
[----:B------:R-:W-:Y:S04]  /*3450*/  BSSY B1, `(.L_x_96) ;  /* 0x0000006000017945 */ /* 0x000fe80003800000 */
[----:B------:R1:W-:Y:S01]  /*3460*/  @!P4 STG.E.U8 desc[UR36][R6.64+0x38], R11 ;  /* 0x0000380b0600c986 */ /* 0x0003e2000c101124 */
[----:B------:R-:W-:Y:S05]  /*3470*/  @P1 BRA `(.L_x_97) ;  /* 0x00000000000c1947 */ /* 0x000fea0003800000 */
[----:B------:R-:W1:Y:S02]  /*3480*/  LDG.E.U8 R67, desc[UR36][R2.64+0x39] ;  /* 0x0000392402437981 */ /* 0x000e64000c1e1100 */
[----:B-1----:R-:W-:-:S05]  /*3490*/  PRMT R11, R67, 0x8880, RZ ;  /* 0x00008880430b7816 */ /* 0x002fca00000000ff */
[----:B------:R-:W-:-:S07]  /*34a0*/  IMAD R0, R11, R58, RZ ;  /* 0x0000003a0b007224 */ /* 0x000fce00078e02ff */
.L_x_97:
[----:B------:R-:W-:Y:S05]  /*34b0*/  BSYNC B1 ;  /* 0x0000000000017941 */ /* 0x000fea0003800000 */
.L_x_96:
[----:B------:R-:W-:Y:S01]  /*34c0*/  @!P1 IMAD R53, R53, R57, R0 ;  /* 0x0000003935359224 */ /* 0x000fe200078e0200 */
[----:B------:R-:W-:Y:S04]  /*34d0*/  BSSY B1, `(.L_x_98) ;  /* 0x0000006000017945 */ /* 0x000fe80003800000 */
[----:B------:R0:W-:Y:S01]  /*34e0*/  @!P1 STG.E.U8 desc[UR36][R6.64+0x39], R53 ;  /* 0x0000393506009986 */ /* 0x0001e2000c101124 */
[----:B------:R-:W-:Y:S05]  /*34f0*/  @P3 BRA `(.L_x_99) ;  /* 0x00000000000c3947 */ /* 0x000fea0003800000 */
[----:B------:R-:W0:Y:S02]  /*3500*/  LDG.E.U8 R67, desc[UR36][R8.64+0x38] ;  /* 0x0000382408437981 */ /* 0x000e24000c1e1100 */
[----:B0-----:R-:W-:-:S05]  /*3510*/  PRMT R3, R67, 0x8880, RZ ;  /* 0x0000888043037816 */ /* 0x001fca00000000ff */
[----:B------:R-:W-:-:S07]  /*3520*/  IMAD R0, R3, R58, RZ ;  /* 0x0000003a03007224 */ /* 0x000fce00078e02ff */
.L_x_99:
[----:B------:R-:W-:Y:S05]  /*3530*/  BSYNC B1 ;  /* 0x0000000000017941 */ /* 0x000fea0003800000 */
.L_x_98:
[----:B0-----:R-:W-:Y:S01]  /*3540*/  @!P3 IMAD R3, R54, R57, R0 ;  /* 0x000000393603b224 */ /* 0x001fe200078e0200 */
[----:B------:R-:W-:Y:S01]  /*3550*/  ISETP.LT.OR P2, PT, R14, 0x9, !P2 ;  /* 0x000000090e00780c */ /* 0x000fe20005741670 */
[----:B------:R-:W-:Y:S03]  /*3560*/  BSSY B1, `(.L_x_100) ;  /* 0x0000006000017945 */ /* 0x000fe60003800000 */
[----:B------:R0:W-:Y:S09]  /*3570*/  @!P3 STG.E.U8 desc[UR36][R4.64+0x38], R3 ;  /* 0x000038030400b986 */ /* 0x0001f2000c101124 */
[----:B------:R-:W-:Y:S05]  /*3580*/  @P2 BRA `(.L_x_101) ;  /* 0x00000000000c2947 */ /* 0x000fea0003800000 */
[----:B------:R-:W0:Y:S02]  /*3590*/  LDG.E.U8 R67, desc[UR36][R8.64+0x39] ;  /* 0x0000392408437981 */ /* 0x000e24000c1e1100 */
[----:B0-----:R-:W-:-:S05]  /*35a0*/  PRMT R3, R67, 0x8880, RZ ;  /* 0x0000888043037816 */ /* 0x001fca00000000ff */
[----:B------:R-:W-:-:S07]  /*35b0*/  IMAD R0, R3, R58, RZ ;  /* 0x0000003a03007224 */ /* 0x000fce00078e02ff */
.L_x_101:
[----:B------:R-:W-:Y:S05]  /*35c0*/  BSYNC B1 ;  /* 0x0000000000017941 */ /* 0x000fea0003800000 */
.L_x_100:
[----:B------:R-:W-:Y:S01]  /*35d0*/  IMAD R55, R55, R57, R0 ;  /* 0x0000003937377224 */ /* 0x000fe200078e0200 */
[----:B------:R-:W-:Y:S06]  /*35e0*/  @P2 BRA `(.L_x_102) ;  /* 0x0000000400c82947 */ /* 0x000fec0003800000 */
[----:B------:R0:W-:Y:S01]  /*35f0*/  STG.E.U8 desc[UR36][R4.64+0x39], R55 ;  /* 0x0000393704007986 */ /* 0x0001e2000c101124 */
[----:B------:R-:W-:Y:S05]  /*3600*/  BRA `(.L_x_102) ;  /* 0x0000000400c07947 */ /* 0x000fea0003800000 */
.L_x_37:
[C---:B------:R-:W-:Y:S02]  /*3610*/  ISETP.GE.AND P0, PT, R19.reuse, 0x2, PT ;  /* 0x000000021300780c */ /* 0x040fe40003f06270 */
[----:B------:R-:W-:Y:S02]  /*3620*/  ISETP.GE.AND P2, PT, R19, 0x1, PT ;  /* 0x000000011300780c */ /* 0x000fe40003f46270 */
[C---:B------:R-:W-:Y:S02]  /*3630*/  ISETP.LT.OR P3, PT, R14.reuse, 0x1, !P0 ;  /* 0x000000010e00780c */ /* 0x040fe40004761670 */
[C---:B------:R-:W-:Y:S02]  /*3640*/  ISETP.LT.OR P1, PT, R14.reuse, 0x1, !P2 ;  /* 0x000000010e00780c */ /* 0x040fe40005721670 */
[C---:B------:R-:W-:Y:S02]  /*3650*/  ISETP.LT.OR P2, PT, R14.reuse, 0x9, !P2 ;  /* 0x000000090e00780c */ /* 0x040fe40005741670 */
[----:B------:R-:W-:-:S07]  /*3660*/  ISETP.LT.OR P0, PT, R14, 0x9, !P0 ;  /* 0x000000090e00780c */ /* 0x000fce0004701670 */
[-C--:B------:R-:W-:Y:S02]  /*3670*/  @!P3 IMAD R25, R25, R57.reuse, RZ ;  /* 0x000000391919b224 */ /* 0x080fe400078e02ff */
[-C--:B------:R-:W-:Y:S02]  /*3680*/  @!P1 IMAD R3, R24, R57.reuse, RZ ;  /* 0x0000003918039224 */ /* 0x080fe400078e02ff */
[-C--:B------:R-:W-:Y:S01]  /*3690*/  @!P2 IMAD R9, R26, R57.reuse, RZ ;  /* 0x000000391a09a224 */ /* 0x080fe200078e02ff */
[----:B------:R-:W-:Y:S01]  /*36a0*/  @!P3 STG.E.U8 desc[UR36][R6.64+0x1], R25 ;  /* 0x000001190600b986 */ /* 0x000fe2000c101124 */
[----:B------:R-:W-:Y:S01]  /*36b0*/  ISETP.GE.AND P3, PT, R19, 0x9, PT ;  /* 0x000000091300780c */ /* 0x000fe20003f66270 */
[----:B------:R-:W-:Y:S02]  /*36c0*/  @!P0 IMAD R27, R27, R57, RZ ;  /* 0x000000391b1b8224 */ /* 0x000fe400078e02ff */
[----:B------:R0:W-:Y:S01]  /*36d0*/  @!P1 STG.E.U8 desc[UR36][R6.64], R3 ;  /* 0x0000000306009986 */ /* 0x0001e2000c101124 */
[----:B------:R-:W-:-:S03]  /*36e0*/  ISETP.GE.AND P1, PT, R19, 0xa, PT ;  /* 0x0000000a1300780c */ /* 0x000fc60003f26270 */
[----:B------:R1:W-:Y:S01]  /*36f0*/  @!P2 STG.E.U8 desc[UR36][R4.64], R9 ;  /* 0x000000090400a986 */ /* 0x0003e2000c101124 */
[C---:B------:R-:W-:Y:S02]  /*3700*/  ISETP.LT.OR P2, PT, R14.reuse, 0x1, !P3 ;  /* 0x000000010e00780c */ /* 0x040fe40005f41670 */
[C---:B------:R-:W-:Y:S01]  /*3710*/  ISETP.LT.OR P4, PT, R14.reuse, 0x1, !P1 ;  /* 0x000000010e00780c */ /* 0x040fe20004f81670 */
[----:B------:R-:W-:Y:S01]  /*3720*/  @!P0 STG.E.U8 desc[UR36][R4.64+0x1], R27 ;  /* 0x0000011b04008986 */ /* 0x000fe2000c101124 */
[C---:B------:R-:W-:Y:S02]  /*3730*/  ISETP.LT.OR P3, PT, R14.reuse, 0x9, !P3 ;  /* 0x000000090e00780c */ /* 0x040fe40005f61670 */
[----:B------:R-:W-:Y:S02]  /*3740*/  ISETP.GE.AND P0, PT, R19, 0x12, PT ;  /* 0x000000121300780c */ /* 0x000fe40003f06270 */
[----:B------:R-:W-:-:S05]  /*3750*/  ISETP.LT.OR P1, PT, R14, 0x9, !P1 ;  /* 0x000000090e00780c */ /* 0x000fca0004f21670 */
[-C--:B------:R-:W-:Y:S02]  /*3760*/  @!P2 IMAD R11, R28, R57.reuse, RZ ;  /* 0x000000391c0ba224 */ /* 0x080fe400078e02ff */
[-C--:B------:R-:W-:Y:S02]  /*3770*/  @!P4 IMAD R29, R29, R57.reuse, RZ ;  /* 0x000000391d1dc224 */ /* 0x080fe400078e02ff */
[-C--:B0-----:R-:W-:Y:S01]  /*3780*/  @!P3 IMAD R3, R30, R57.reuse, RZ ;  /* 0x000000391e03b224 */ /* 0x081fe200078e02ff */
[----:B------:R0:W-:Y:S01]  /*3790*/  @!P2 STG.E.U8 desc[UR36][R6.64+0x8], R11 ;  /* 0x0000080b0600a986 */ /* 0x0001e2000c101124 */
[----:B------:R-:W-:Y:S02]  /*37a0*/  ISETP.GE.AND P2, PT, R19, 0x11, PT ;  /* 0x000000111300780c */ /* 0x000fe40003f46270 */
[----:B------:R-:W-:Y:S01]  /*37b0*/  @!P1 IMAD R31, R31, R57, RZ ;  /* 0x000000391f1f9224 */ /* 0x000fe200078e02ff */
[----:B------:R-:W-:Y:S01]  /*37c0*/  @!P4 STG.E.U8 desc[UR36][R6.64+0x9], R29 ;  /* 0x0000091d0600c986 */ /* 0x000fe2000c101124 */
[----:B------:R-:W-:-:S02]  /*37d0*/  ISETP.LT.OR P4, PT, R14, 0x1, !P0 ;  /* 0x000000010e00780c */ /* 0x000fc40004781670 */
[C---:B------:R-:W-:Y:S01]  /*37e0*/  ISETP.LT.OR P0, PT, R14.reuse, 0x9, !P0 ;  /* 0x000000090e00780c */ /* 0x040fe20004701670 */
[----:B------:R2:W-:Y:S01]  /*37f0*/  @!P3 STG.E.U8 desc[UR36][R4.64+0x8], R3 ;  /* 0x000008030400b986 */ /* 0x0005e2000c101124 */
[C---:B------:R-:W-:Y:S02]  /*3800*/  ISETP.LT.OR P3, PT, R14.reuse, 0x1, !P2 ;  /* 0x000000010e00780c */ /* 0x040fe40005761670 */
[----:B------:R-:W-:Y:S01]  /*3810*/  ISETP.LT.OR P2, PT, R14, 0x9, !P2 ;  /* 0x000000090e00780c */ /* 0x000fe20005741670 */
[----:B------:R-:W-:Y:S01]  /*3820*/  @!P1 STG.E.U8 desc[UR36][R4.64+0x9], R31 ;  /* 0x0000091f04009986 */ /* 0x000fe2000c101124 */
[----:B------:R-:W-:-:S05]  /*3830*/  ISETP.GE.AND P1, PT, R19, 0x1a, PT ;  /* 0x0000001a1300780c */ /* 0x000fca0003f26270 */
[-C--:B------:R-:W-:Y:S02]  /*3840*/  @!P4 IMAD R33, R33, R57.reuse, RZ ;  /* 0x000000392121c224 */ /* 0x080fe400078e02ff */
[-C--:B------:R-:W-:Y:S02]  /*3850*/  @!P0 IMAD R35, R35, R57.reuse, RZ ;  /* 0x0000003923238224 */ /* 0x080fe400078e02ff */
[-C--:B-1----:R-:W-:Y:S01]  /*3860*/  @!P3 IMAD R9, R32, R57.reuse, RZ ;  /* 0x000000392009b224 */ /* 0x082fe200078e02ff */
[----:B------:R-:W-:Y:S01]  /*3870*/  @!P4 STG.E.U8 desc[UR36][R6.64+0x11], R33 ;  /* 0x000011210600c986 */ /* 0x000fe2000c101124 */
[----:B0-----:R-:W-:Y:S01]  /*3880*/  @!P2 IMAD R11, R34, R57, RZ ;  /* 0x00000039220ba224 */ /* 0x001fe200078e02ff */
[----:B------:R-:W-:Y:S02]  /*3890*/  ISETP.LT.OR P4, PT, R14, 0x1, !P1 ;  /* 0x000000010e00780c */ /* 0x000fe40004f81670 */
[----:B------:R0:W-:Y:S01]  /*38a0*/  @!P3 STG.E.U8 desc[UR36][R6.64+0x10], R9 ;  /* 0x000010090600b986 */ /* 0x0001e2000c101124 */
[----:B------:R-:W-:-:S02]  /*38b0*/  ISETP.GE.AND P3, PT, R19, 0x19, PT ;  /* 0x000000191300780c */ /* 0x000fc40003f66270 */
[C---:B------:R-:W-:Y:S01]  /*38c0*/  ISETP.LT.OR P1, PT, R14.reuse, 0x9, !P1 ;  /* 0x000000090e00780c */ /* 0x040fe20004f21670 */
[----:B------:R1:W-:Y:S01]  /*38d0*/  @!P2 STG.E.U8 desc[UR36][R4.64+0x10], R11 ;  /* 0x0000100b0400a986 */ /* 0x0003e2000c101124 */
[C---:B------:R-:W-:Y:S02]  /*38e0*/  ISETP.LT.OR P2, PT, R14.reuse, 0x1, !P3 ;  /* 0x000000010e00780c */ /* 0x040fe40005f41670 */
[----:B------:R-:W-:Y:S01]  /*38f0*/  ISETP.LT.OR P3, PT, R14, 0x9, !P3 ;  /* 0x000000090e00780c */ /* 0x000fe20005f61670 */
[----:B------:R-:W-:Y:S01]  /*3900*/  @!P0 STG.E.U8 desc[UR36][R4.64+0x11], R35 ;  /* 0x0000112304008986 */ /* 0x000fe2000c101124 */
[----:B------:R-:W-:Y:S02]  /*3910*/  ISETP.GE.AND P0, PT, R19, 0x22, PT ;  /* 0x000000221300780c */ /* 0x000fe40003f06270 */
[----:B------:R-:W-:-:S05]  /*3920*/  @!P4 IMAD R37, R37, R57, RZ ;  /* 0x000000392525c224 */ /* 0x000fca00078e02ff */
[----:B------:R-:W-:Y:S01]  /*3930*/  @!P4 STG.E.U8 desc[UR36][R6.64+0x19], R37 ;  /* 0x000019250600c986 */ /* 0x000fe2000c101124 */
[-C--:B------:R-:W-:Y:S02]  /*3940*/  @!P1 IMAD R39, R39, R57.reuse, RZ ;  /* 0x0000003927279224 */ /* 0x080fe400078e02ff */
[-C--:B--2---:R-:W-:Y:S02]  /*3950*/  @!P2 IMAD R3, R36, R57.reuse, RZ ;  /* 0x000000392403a224 */ /* 0x084fe400078e02ff */
[----:B0-----:R-:W-:-:S03]  /*3960*/  @!P3 IMAD R9, R38, R57, RZ ;  /* 0x000000392609b224 */ /* 0x001fc600078e02ff */
[----:B------:R0:W-:Y:S01]  /*3970*/  @!P2 STG.E.U8 desc[UR36][R6.64+0x18], R3 ;  /* 0x000018030600a986 */ /* 0x0001e2000c101124 */
[----:B------:R-:W-:-:S03]  /*3980*/  ISETP.GE.AND P2, PT, R19, 0x21, PT ;  /* 0x000000211300780c */ /* 0x000fc60003f46270 */
[----:B------:R2:W-:Y:S01]  /*3990*/  @!P3 STG.E.U8 desc[UR36][R4.64+0x18], R9 ;  /* 0x000018090400b986 */ /* 0x0005e2000c101124 */
[C---:B------:R-:W-:Y:S02]  /*39a0*/  ISETP.LT.OR P3, PT, R14.reuse, 0x1, !P0 ;  /* 0x000000010e00780c */ /* 0x040fe40004761670 */
[C---:B------:R-:W-:Y:S01]  /*39b0*/  ISETP.LT.OR P4, PT, R14.reuse, 0x1, !P2 ;  /* 0x000000010e00780c */ /* 0x040fe20005781670 */
[----:B------:R-:W-:Y:S01]  /*39c0*/  @!P1 STG.E.U8 desc[UR36][R4.64+0x19], R39 ;  /* 0x0000192704009986 */ /* 0x000fe2000c101124 */
[----:B------:R-:W-:Y:S02]  /*39d0*/  ISETP.LT.OR P2, PT, R14, 0x9, !P2 ;  /* 0x000000090e00780c */ /* 0x000fe40005741670 */
[----:B------:R-:W-:-:S07]  /*39e0*/  ISETP.GE.AND P1, PT, R19, 0x29, PT ;  /* 0x000000291300780c */ /* 0x000fce0003f26270 */
[-C--:B------:R-:W-:Y:S02]  /*39f0*/  @!P3 IMAD R41, R41, R57.reuse, RZ ;  /* 0x000000392929b224 */ /* 0x080fe400078e02ff */
[-C--:B-1----:R-:W-:Y:S02]  /*3a00*/  @!P4 IMAD R11, R40, R57.reuse, RZ ;  /* 0x00000039280bc224 */ /* 0x082fe400078e02ff */
[----:B0-----:R-:W-:Y:S01]  /*3a10*/  @!P2 IMAD R3, R42, R57, RZ ;  /* 0x000000392a03a224 */ /* 0x001fe200078e02ff */
[----:B------:R-:W-:Y:S01]  /*3a20*/  @!P3 STG.E.U8 desc[UR36][R6.64+0x21], R41 ;  /* 0x000021290600b986 */ /* 0x000fe2000c101124 */
[C---:B------:R-:W-:Y:S02]  /*3a30*/  ISETP.LT.OR P3, PT, R14.reuse, 0x9, !P0 ;  /* 0x000000090e00780c */ /* 0x040fe40004761670 */
[----:B------:R-:W-:Y:S01]  /*3a40*/  ISETP.GE.AND P0, PT, R19, 0x2a, PT ;  /* 0x0000002a1300780c */ /* 0x000fe20003f06270 */
[----:B------:R0:W-:Y:S01]  /*3a50*/  @!P4 STG.E.U8 desc[UR36][R6.64+0x20], R11 ;  /* 0x0000200b0600c986 */ /* 0x0001e2000c101124 */
[----:B------:R-:W-:-:S02]  /*3a60*/  ISETP.LT.OR P4, PT, R14, 0x1, !P1 ;  /* 0x000000010e00780c */ /* 0x000fc40004f81670 */
[C---:B------:R-:W-:Y:S01]  /*3a70*/  ISETP.LT.OR P1, PT, R14.reuse, 0x9, !P1 ;  /* 0x000000090e00780c */ /* 0x040fe20004f21670 */
[----:B------:R1:W-:Y:S01]  /*3a80*/  @!P2 STG.E.U8 desc[UR36][R4.64+0x20], R3 ;  /* 0x000020030400a986 */ /* 0x0003e2000c101124 */
[C---:B------:R-:W-:Y:S02]  /*3a90*/  ISETP.LT.OR P2, PT, R14.reuse, 0x1, !P0 ;  /* 0x000000010e00780c */ /* 0x040fe40004741670 */
[----:B------:R-:W-:-:S03]  /*3aa0*/  ISETP.LT.OR P0, PT, R14, 0x9, !P0 ;  /* 0x000000090e00780c */ /* 0x000fc60004701670 */
[----:B------:R-:W-:-:S04]  /*3ab0*/  @!P3 IMAD R43, R43, R57, RZ ;  /* 0x000000392b2bb224 */ /* 0x000fc800078e02ff */
[-C--:B--2---:R-:W-:Y:S01]  /*3ac0*/  @!P4 IMAD R9, R44, R57.reuse, RZ ;  /* 0x000000392c09c224 */ /* 0x084fe200078e02ff */
[----:B------:R-:W-:Y:S01]  /*3ad0*/  @!P3 STG.E.U8 desc[UR36][R4.64+0x21], R43 ;  /* 0x0000212b0400b986 */ /* 0x000fe2000c101124 */
[----:B------:R-:W-:Y:S01]  /*3ae0*/  ISETP.GE.AND P3, PT, R19, 0x31, PT ;  /* 0x000000311300780c */ /* 0x000fe20003f66270 */
[-C--:B0-----:R-:W-:Y:S02]  /*3af0*/  @!P1 IMAD R11, R46, R57.reuse, RZ ;  /* 0x000000392e0b9224 */ /* 0x081fe400078e02ff */
[-C--:B------:R-:W-:Y:S01]  /*3b00*/  @!P2 IMAD R45, R45, R57.reuse, RZ ;  /* 0x000000392d2da224 */ /* 0x080fe200078e02ff */
[----:B------:R0:W-:Y:S01]  /*3b10*/  @!P4 STG.E.U8 desc[UR36][R6.64+0x28], R9 ;  /* 0x000028090600c986 */ /* 0x0001e2000c101124 */
[C---:B------:R-:W-:Y:S01]  /*3b20*/  ISETP.LT.OR P4, PT, R14.reuse, 0x1, !P3 ;  /* 0x000000010e00780c */ /* 0x040fe20005f81670 */
[----:B------:R-:W-:Y:S01]  /*3b30*/  @!P0 IMAD R47, R47, R57, RZ ;  /* 0x000000392f2f8224 */ /* 0x000fe200078e02ff */
[----:B------:R-:W-:Y:S01]  /*3b40*/  ISETP.LT.OR P3, PT, R14, 0x9, !P3 ;  /* 0x000000090e00780c */ /* 0x000fe20005f61670 */
[----:B------:R-:W-:Y:S01]  /*3b50*/  @!P2 STG.E.U8 desc[UR36][R6.64+0x29], R45 ;  /* 0x0000292d0600a986 */ /* 0x000fe2000c101124 */
[----:B------:R-:W-:-:S03]  /*3b60*/  ISETP.GE.AND P2, PT, R19, 0x32, PT ;  /* 0x000000321300780c */ /* 0x000fc60003f46270 */
[----:B------:R-:W-:Y:S01]  /*3b70*/  @!P1 STG.E.U8 desc[UR36][R4.64+0x28], R11 ;  /* 0x0000280b04009986 */ /* 0x000fe2000c101124 */
[C---:B------:R-:W-:Y:S02]  /*3b80*/  ISETP.LT.OR P1, PT, R14.reuse, 0x1, !P2 ;  /* 0x000000010e00780c */ /* 0x040fe40005721670 */
[----:B------:R-:W-:Y:S01]  /*3b90*/  ISETP.LT.OR P2, PT, R14, 0x9, !P2 ;  /* 0x000000090e00780c */ /* 0x000fe20005741670 */
[----:B------:R-:W-:Y:S01]  /*3ba0*/  @!P0 STG.E.U8 desc[UR36][R4.64+0x29], R47 ;  /* 0x0000292f04008986 */ /* 0x000fe2000c101124 */
[----:B------:R-:W-:Y:S01]  /*3bb0*/  ISETP.GE.AND P0, PT, R19, 0x3a, PT ;  /* 0x0000003a1300780c */ /* 0x000fe20003f06270 */
[-C--:B-1----:R-:W-:Y:S02]  /*3bc0*/  @!P4 IMAD R3, R48, R57.reuse, RZ ;  /* 0x000000393003c224 */ /* 0x082fe400078e02ff */
[----:B0-----:R-:W-:-:S03]  /*3bd0*/  @!P3 IMAD R9, R50, R57, RZ ;  /* 0x000000393209b224 */ /* 0x001fc600078e02ff */
[----:B------:R0:W-:Y:S01]  /*3be0*/  @!P4 STG.E.U8 desc[UR36][R6.64+0x30], R3 ;  /* 0x000030030600c986 */ /* 0x0001e2000c101124 */
[----:B------:R-:W-:Y:S02]  /*3bf0*/  ISETP.GE.AND P4, PT, R19, 0x39, PT ;  /* 0x000000391300780c */ /* 0x000fe40003f86270 */
[-C--:B------:R-:W-:Y:S02]  /*3c00*/  @!P1 IMAD R49, R49, R57.reuse, RZ ;  /* 0x0000003931319224 */ /* 0x080fe400078e02ff */
[----:B------:R-:W-:-:S03]  /*3c10*/  @!P2 IMAD R51, R51, R57, RZ ;  /* 0x000000393333a224 */ /* 0x000fc600078e02ff */
[----:B------:R1:W-:Y:S01]  /*3c20*/  @!P1 STG.E.U8 desc[UR36][R6.64+0x31], R49 ;  /* 0x0000313106009986 */ /* 0x0003e2000c101124 */
[C---:B------:R-:W-:Y:S02]  /*3c30*/  ISETP.LT.OR P1, PT, R14.reuse, 0x1, !P0 ;  /* 0x000000010e00780c */ /* 0x040fe40004721670 */
[C---:B------:R-:W-:Y:S01]  /*3c40*/  ISETP.LT.OR P0, PT, R14.reuse, 0x9, !P0 ;  /* 0x000000090e00780c */ /* 0x040fe20004701670 */
[----:B------:R1:W-:Y:S01]  /*3c50*/  @!P3 STG.E.U8 desc[UR36][R4.64+0x30], R9 ;  /* 0x000030090400b986 */ /* 0x0003e2000c101124 */
[C---:B------:R-:W-:Y:S02]  /*3c60*/  ISETP.LT.OR P3, PT, R14.reuse, 0x1, !P4 ;  /* 0x000000010e00780c */ /* 0x040fe40006761670 */
[----:B------:R-:W-:Y:S01]  /*3c70*/  ISETP.LT.OR P4, PT, R14, 0x9, !P4 ;  /* 0x000000090e00780c */ /* 0x000fe20006781670 */
[----:B------:R1:W-:Y:S06]  /*3c80*/  @!P2 STG.E.U8 desc[UR36][R4.64+0x31], R51 ;  /* 0x000031330400a986 */ /* 0x0003ec000c101124 */
[----:B------:R-:W-:-:S02]  /*3c90*/  @!P1 IMAD R53, R53, R57, RZ ;  /* 0x0000003935359224 */ /* 0x000fc400078e02ff */
[-C--:B------:R-:W-:Y:S02]  /*3ca0*/  @!P0 IMAD R55, R55, R57.reuse, RZ ;  /* 0x0000003937378224 */ /* 0x080fe400078e02ff */
[-C--:B0-----:R-:W-:Y:S01]  /*3cb0*/  @!P3 IMAD R3, R52, R57.reuse, RZ ;  /* 0x000000393403b224 */ /* 0x081fe200078e02ff */
[----:B------:R1:W-:Y:S01]  /*3cc0*/  @!P1 STG.E.U8 desc[UR36][R6.64+0x39], R53 ;  /* 0x0000393506009986 */ /* 0x0003e2000c101124 */
[----:B------:R-:W-:-:S03]  /*3cd0*/  @!P4 IMAD R11, R54, R57, RZ ;  /* 0x00000039360bc224 */ /* 0x000fc600078e02ff */
[----:B------:R1:W-:Y:S04]  /*3ce0*/  @!P3 STG.E.U8 desc[UR36][R6.64+0x38], R3 ;  /* 0x000038030600b986 */ /* 0x0003e8000c101124 */
[----:B------:R1:W-:Y:S04]  /*3cf0*/  @!P4 STG.E.U8 desc[UR36][R4.64+0x38], R11 ;  /* 0x0000380b0400c986 */ /* 0x0003e8000c101124 */
[----:B------:R1:W-:Y:S02]  /*3d00*/  @!P0 STG.E.U8 desc[UR36][R4.64+0x39], R55 ;  /* 0x0000393704008986 */ /* 0x0003e4000c101124 */
.L_x_102:
[----:B------:R-:W-:Y:S05]  /*3d10*/  BSYNC B0 ;  /* 0x0000000000007941 */ /* 0x000fea0003800000 */
.L_x_36:
[----:B01----:R-:W2:Y:S01]  /*3d20*/  LDL.64 R2, [R1] ;  /* 0x0000000001027983 */ /* 0x003ea20000100a00 */
[----:B------:R-:W-:Y:S01]  /*3d30*/  ULDC.64 UR4, c[0x0][0x650] ;  /* 0x0001940000047ab9 */ /* 0x000fe20000000a00 */
[----:B------:R0:W-:Y:S01]  /*3d40*/  SYNCS.ARRIVE.TRANS64.A1T0 RZ, [R65+UR47], RZ ;  /* 0x000000ff41ff79a7 */ /* 0x0001e2000810002f */
[----:B------:R-:W-:Y:S01]  /*3d50*/  PRMT R0, RZ, 0x7610, R0 ;  /* 0x00007610ff007816 */ /* 0x000fe20000000000 */
[----:B------:R-:W-:Y:S02]  /*3d60*/  IMAD.MOV.U32 R19, RZ, RZ, -0x1 ;  /* 0xffffffffff137424 */ /* 0x000fe400078e00ff */
[----:B------:R-:W-:Y:S01]  /*3d70*/  IMAD.MOV.U32 R22, RZ, RZ, -0x1 ;  /* 0xffffffffff167424 */ /* 0x000fe200078e00ff */
[----:B--2---:R-:W-:-:S04]  /*3d80*/  LEA R18, P0, R2, R18, 0x1 ;  /* 0x0000001202127211 */ /* 0x004fc800078008ff */
[----:B------:R-:W-:Y:S01]  /*3d90*/  LEA.HI.X R17, R2, R17, R23, 0x1, P0 ;  /* 0x0000001102117211 */ /* 0x000fe200000f0c17 */
[----:B------:R-:W-:Y:S01]  /*3da0*/  IMAD.MOV.U32 R2, RZ, RZ, -0x1 ;  /* 0xffffffffff027424 */ /* 0x000fe200078e00ff */
[----:B------:R-:W-:-:S04]  /*3db0*/  ISETP.GE.U32.AND P0, PT, R18, UR4, PT ;  /* 0x0000000412007c0c */ /* 0x000fc8000bf06070 */
[----:B------:R-:W-:-:S13]  /*3dc0*/  ISETP.GE.U32.AND.EX P0, PT, R17, UR5, PT, P0 ;  /* 0x0000000511007c0c */ /* 0x000fda000bf06100 */
[----:B0-----:R-:W-:Y:S05]  /*3dd0*/  @P0 BRA `(.L_x_103) ;  /* 0x0000000400700947 */ /* 0x001fea0003800000 */
[----:B------:R-:W0:Y:S01]  /*3de0*/  S2R R10, SR_CTAID.X ;  /* 0x00000000000a7919 */ /* 0x000e220000002500 */
[----:B------:R-:W1:Y:S01]  /*3df0*/  LDC.64 R8, c[0x0][0x628] ;  /* 0x00018a00ff087b82 */ /* 0x000e620000000a00 */
[----:B------:R-:W-:Y:S01]  /*3e00*/  ULDC UR4, c[0x0][0x150] ;  /* 0x0000540000047ab9 */ /* 0x000fe20000000800 */
[----:B----4-:R-:W-:Y:S01]  /*3e10*/  IMAD.MOV.U32 R6, RZ, RZ, R18 ;  /* 0x000000ffff067224 */ /* 0x010fe200078e0012 */
[----:B------:R-:W2:Y:S01]  /*3e20*/  S2R R20, SR_CTAID.Y ;  /* 0x0000000000147919 */ /* 0x000ea20000002600 */
[----:B------:R-:W-:-:S04]  /*3e30*/  IMAD.MOV.U32 R7, RZ, RZ, R17 ;  /* 0x000000ffff077224 */ /* 0x000fc800078e0011 */
[----:B------:R-:W4:Y:S08]  /*3e40*/  LDC R15, c[0x0][0x144] ;  /* 0x00005100ff0f7b82 */ /* 0x000f300000000800 */
[----:B------:R-:W2:Y:S08]  /*3e50*/  LDC R0, c[0x0][0x630] ;  /* 0x00018c00ff007b82 */ /* 0x000eb00000000800 */
[----:B------:R-:W2:Y:S01]  /*3e60*/  LDC.64 R12, c[0x0][0x620] ;  /* 0x00018800ff0c7b82 */ /* 0x000ea20000000a00 */
[----:B-1----:R-:W-:-:S04]  /*3e70*/  ISETP.NE.U32.AND P0, PT, R8, RZ, PT ;  /* 0x000000ff0800720c */ /* 0x002fc80003f05070 */
[----:B------:R-:W-:Y:S02]  /*3e80*/  ISETP.NE.AND.EX P0, PT, R9, RZ, PT, P0 ;  /* 0x000000ff0900720c */ /* 0x000fe40003f05300 */
[----:B0-----:R-:W-:-:S05]  /*3e90*/  I2FP.F32.U32 R2, R10 ;  /* 0x0000000a00027245 */ /* 0x001fca0000201000 */
[----:B------:R-:W-:-:S04]  /*3ea0*/  FMUL R2, R2, UR4 ;  /* 0x0000000402027c20 */ /* 0x000fc80008400000 */
[----:B------:R0:W1:Y:S02]  /*3eb0*/  F2I.U32.TRUNC.NTZ R14, R2 ;  /* 0x00000002000e7305 */ /* 0x000064000020f000 */
[----:B----4-:R-:W-:Y:S05]  /*3ec0*/  @!P0 BRA `(.L_x_104) ;  /* 0x0000000000288947 */ /* 0x010fea0003800000 */
[----:B------:R-:W4:Y:S02]  /*3ed0*/  LDC R3, c[0x0][0x634] ;  /* 0x00018d00ff037b82 */ /* 0x000f240000000800 */
[----:B----4-:R-:W-:-:S05]  /*3ee0*/  IADD3 R7, P0, R18, R3, RZ ;  /* 0x0000000312077210 */ /* 0x010fca0007f1e0ff */
[----:B------:R-:W-:-:S04]  /*3ef0*/  IMAD.X R11, RZ, RZ, R17, P0 ;  /* 0x000000ffff0b7224 */ /* 0x000fc800000e0611 */
[----:B0-----:R-:W-:-:S04]  /*3f00*/  IMAD.WIDE.U32 R2, R11, R8, RZ ;  /* 0x000000080b027225 */ /* 0x001fc800078e00ff */
[----:B---3--:R-:W-:-:S04]  /*3f10*/  IMAD.WIDE.U32 R4, P0, R7, R9, R2 ;  /* 0x0000000907047225 */ /* 0x008fc80007800002 */
[----:B------:R-:W-:-:S04]  /*3f20*/  IMAD.WIDE.U32 R2, R7, R8, RZ ;  /* 0x0000000807027225 */ /* 0x000fc800078e00ff */
[----:B------:R-:W-:Y:S01]  /*3f30*/  IMAD.X R7, RZ, RZ, RZ, P0 ;  /* 0x000000ffff077224 */ /* 0x000fe200000e06ff */
[----:B------:R-:W-:Y:S01]  /*3f40*/  IADD3 RZ, P0, R3, R4, RZ ;  /* 0x0000000403ff7210 */ /* 0x000fe20007f1e0ff */
[----:B------:R-:W-:-:S04]  /*3f50*/  IMAD.MOV.U32 R6, RZ, RZ, R5 ;  /* 0x000000ffff067224 */ /* 0x000fc800078e0005 */
[----:B------:R-:W-:-:S08]  /*3f60*/  IMAD.WIDE.U32.X R6, R11, R9, R6, P0 ;  /* 0x000000090b067225 */ /* 0x000fd000000e0406 */
.L_x_104:
[----:B---3--:R-:W3:Y:S01]  /*3f70*/  LDC.64 R26, c[0x0][0x640] ;  /* 0x00019000ff1a7b82 */ /* 0x008ee20000000a00 */
[-C--:B--2---:R-:W-:Y:S01]  /*3f80*/  SHF.R.U64 R11, R6, R0.reuse, R7 ;  /* 0x00000000060b7219 */ /* 0x084fe20000001207 */
[----:B------:R-:W-:Y:S01]  /*3f90*/  IMAD.MOV.U32 R19, RZ, RZ, R17 ;  /* 0x000000ffff137224 */ /* 0x000fe200078e0011 */
[----:B------:R-:W-:Y:S01]  /*3fa0*/  SHF.R.U32.HI R0, RZ, R0, R7 ;  /* 0x00000000ff007219 */ /* 0x000fe20000011607 */
[----:B-1----:R-:W-:Y:S01]  /*3fb0*/  IMAD.MOV R14, RZ, RZ, -R14 ;  /* 0x000000ffff0e7224 */ /* 0x002fe200078e0a0e */
[----:B------:R-:W-:Y:S01]  /*3fc0*/  IADD3 R5, P0, RZ, -R11, RZ ;  /* 0x8000000bff057210 */ /* 0x000fe20007f1e0ff */
[----:B------:R-:W-:Y:S01]  /*3fd0*/  ULDC UR4, c[0x0][0x154] ;  /* 0x0000550000047ab9 */ /* 0x000fe20000000800 */
[----:B------:R-:W-:Y:S01]  /*3fe0*/  IMAD.MOV.U32 R7, RZ, RZ, 0x1 ;  /* 0x00000001ff077424 */ /* 0x000fe200078e00ff */
[----:B------:R-:W1:Y:S01]  /*3ff0*/  LDC R4, c[0x0][0x618] ;  /* 0x00018600ff047b82 */ /* 0x000e620000000800 */
[----:B------:R-:W-:Y:S02]  /*4000*/  IMAD R22, R15, R14, R10 ;  /* 0x0000000e0f167224 */ /* 0x000fe400078e020a */
[----:B------:R-:W-:-:S04]  /*4010*/  IMAD.X R3, RZ, RZ, ~R0, P0 ;  /* 0x000000ffff037224 */ /* 0x000fc800000e0e00 */
[-C--:B------:R-:W-:Y:S01]  /*4020*/  IMAD R0, R3, R12.reuse, RZ ;  /* 0x0000000c03007224 */ /* 0x080fe200078e02ff */
[----:B------:R-:W2:Y:S01]  /*4030*/  LDC R6, c[0x0][0x608] ;  /* 0x00018200ff067b82 */ /* 0x000ea20000000800 */
[----:B0-----:R-:W-:-:S04]  /*4040*/  IMAD.WIDE.U32 R2, R5, R12, R18 ;  /* 0x0000000c05027225 */ /* 0x001fc800078e0012 */
[----:B------:R-:W-:Y:S01]  /*4050*/  IMAD R5, R5, R13, R0 ;  /* 0x0000000d05057224 */ /* 0x000fe200078e0200 */
[----:B------:R-:W-:Y:S02]  /*4060*/  I2FP.F32.U32 R0, R20 ;  /* 0x0000001400007245 */ /* 0x000fe40000201000 */
[----:B------:R-:W0:Y:S01]  /*4070*/  LDC R24, c[0x0][0x658] ;  /* 0x00019600ff187b82 */ /* 0x000e220000000800 */
[----:B------:R-:W-:Y:S01]  /*4080*/  IMAD.IADD R3, R3, 0x1, R5 ;  /* 0x0000000103037824 */ /* 0x000fe200078e0205 */
[----:B---3--:R-:W-:Y:S01]  /*4090*/  ISETP.NE.U32.AND P0, PT, R26, RZ, PT ;  /* 0x000000ff1a00720c */ /* 0x008fe20003f05070 */
[----:B------:R-:W-:Y:S01]  /*40a0*/  FMUL R0, R0, UR4 ;  /* 0x0000000400007c20 */ /* 0x000fe20008400000 */
[----:B------:R-:W-:Y:S02]  /*40b0*/  IMAD.MOV.U32 R5, RZ, RZ, -0x1 ;  /* 0xffffffffff057424 */ /* 0x000fe400078e00ff */
[----:B------:R-:W-:Y:S01]  /*40c0*/  ISETP.NE.AND.EX P0, PT, R27, RZ, PT, P0 ;  /* 0x000000ff1b00720c */ /* 0x000fe20003f05300 */
[----:B------:R3:W4:Y:S01]  /*40d0*/  F2I.U32.TRUNC.NTZ R12, R0 ;  /* 0x00000000000c7305 */ /* 0x000722000020f000 */
[----:B------:R-:W3:Y:S01]  /*40e0*/  LDC R15, c[0x0][0x148] ;  /* 0x00005200ff0f7b82 */ /* 0x000ee20000000800 */
[----:B-1----:R-:W-:-:S02]  /*40f0*/  SHF.R.U64 R10, R2, R4, R3 ;  /* 0x00000004020a7219 */ /* 0x002fc40000001203 */
[----:B------:R-:W-:-:S05]  /*4100*/  SHF.R.U32.HI R3, RZ, R4, R3 ;  /* 0x00000004ff037219 */ /* 0x000fca0000011603 */
[----:B------:R-:W1:Y:S01]  /*4110*/  LDC R14, c[0x0][0x600] ;  /* 0x00018000ff0e7b82 */ /* 0x000e620000000800 */
[-CC-:B--2---:R-:W-:Y:S02]  /*4120*/  SHF.R.U64 R8, R10, R6.reuse, R3.reuse ;  /* 0x000000060a087219 */ /* 0x184fe40000001203 */
[----:B------:R-:W-:-:S05]  /*4130*/  SHF.R.U32.HI R3, RZ, R6, R3 ;  /* 0x00000006ff037219 */ /* 0x000fca0000011603 */
[----:B------:R-:W2:Y:S01]  /*4140*/  LDC R21, c[0x0][0x648] ;  /* 0x00019200ff157b82 */ /* 0x000ea20000000800 */
[-CC-:B0-----:R-:W-:Y:S02]  /*4150*/  SHF.R.U64 R13, R8, R24.reuse, R3.reuse ;  /* 0x00000018080d7219 */ /* 0x181fe40000001203 */
[-C--:B------:R-:W-:Y:S02]  /*4160*/  SHF.L.U32 R5, R5, R24.reuse, RZ ;  /* 0x0000001805057219 */ /* 0x080fe400000006ff */
[-C--:B------:R-:W-:Y:S01]  /*4170*/  SHF.R.U32.HI R3, RZ, R24.reuse, R3 ;  /* 0x00000018ff037219 */ /* 0x080fe20000011603 */
[----:B------:R-:W-:Y:S01]  /*4180*/  IMAD.MOV.U32 R2, RZ, RZ, R13 ;  /* 0x000000ffff027224 */ /* 0x000fe200078e000d */
[----:B------:R-:W-:Y:S01]  /*4190*/  SHF.L.U32 R24, R7, R24, RZ ;  /* 0x0000001807187219 */ /* 0x000fe200000006ff */
[----:B------:R-:W0:Y:S01]  /*41a0*/  LDC R25, c[0x0][0x638] ;  /* 0x00018e00ff197b82 */ /* 0x000e220000000800 */
[----:B------:R-:W-:-:S07]  /*41b0*/  LOP3.LUT R19, RZ, R5, RZ, 0x33, !PT ;  /* 0x00000005ff137212 */ /* 0x000fce00078e33ff */
[----:B------:R-:W0:Y:S01]  /*41c0*/  LDC R28, c[0x0][0x610] ;  /* 0x00018400ff1c7b82 */ /* 0x000e220000000800 */
[----:B----4-:R-:W-:Y:S05]  /*41d0*/  @!P0 BRA `(.L_x_105) ;  /* 0x0000000000288947 */ /* 0x010fea0003800000 */
[----:B---3--:R-:W3:Y:S02]  /*41e0*/  LDC R0, c[0x0][0x64c] ;  /* 0x00019300ff007b82 */ /* 0x008ee40000000800 */
        /* <DEDUP_REMOVED lines=9> */
.L_x_105:
[----:B------:R-:W4:Y:S01]  /*4280*/  LDC R4, c[0x0][0x65c] ;  /* 0x00019700ff047b82 */ /* 0x000f220000000800 */
[----:B--23--:R-:W-:Y:S01]  /*4290*/  SHF.R.U64 R0, R2, R21, R3 ;  /* 0x0000001502007219 */ /* 0x00cfe20000001203 */
[----:B-1----:R-:W-:Y:S01]  /*42a0*/  VIADD R3, R14, 0xffffffff ;  /* 0xffffffff0e037836 */ /* 0x002fe20000000000 */
[----:B------:R-:W-:Y:S01]  /*42b0*/  LOP3.LUT R19, R8, R19, RZ, 0xc0, !PT ;  /* 0x0000001308137212 */ /* 0x000fe200078ec0ff */
[----:B------:R-:W-:Y:S02]  /*42c0*/  IMAD.MOV R12, RZ, RZ, -R12 ;  /* 0x000000ffff0c7224 */ /* 0x000fe400078e0a0c */
[----:B------:R-:W-:Y:S01]  /*42d0*/  IMAD.MOV R2, RZ, RZ, -R0 ;  /* 0x000000ffff027224 */ /* 0x000fe200078e0a00 */
[----:B------:R-:W-:Y:S01]  /*42e0*/  LOP3.LUT R3, R10, R3, RZ, 0xc0, !PT ;  /* 0x000000030a037212 */ /* 0x000fe200078ec0ff */
[----:B------:R-:W-:Y:S02]  /*42f0*/  IMAD R19, R24, R0, R19 ;  /* 0x0000000018137224 */ /* 0x000fe400078e0213 */
[----:B0-----:R-:W-:-:S04]  /*4300*/  IMAD R0, R2, R25, R13 ;  /* 0x0000001902007224 */ /* 0x001fc800078e020d */
[----:B------:R-:W-:Y:S01]  /*4310*/  IMAD R2, R0, R14, R3 ;  /* 0x0000000e00027224 */ /* 0x000fe200078e0203 */
[----:B----4-:R-:W-:Y:S01]  /*4320*/  ISETP.NE.AND P0, PT, R4, 0x1, PT ;  /* 0x000000010400780c */ /* 0x010fe20003f05270 */
[----:B------:R-:W-:-:S05]  /*4330*/  IMAD.MOV.U32 R4, RZ, RZ, 0x1 ;  /* 0x00000001ff047424 */ /* 0x000fca00078e00ff */
[----:B------:R-:W-:-:S07]  /*4340*/  PRMT R0, R4, 0x7610, R0 ;  /* 0x0000761004007816 */ /* 0x000fce0000000000 */
[----:B------:R-:W-:-:S04]  /*4350*/  @P0 IMAD R22, R15, R12, R20 ;  /* 0x0000000c0f160224 */ /* 0x000fc800078e0214 */
[----:B------:R-:W-:-:S05]  /*4360*/  IMAD R19, R19, R28, R22 ;  /* 0x0000001c13137224 */ /* 0x000fca00078e0216 */
[----:B------:R-:W-:Y:S02]  /*4370*/  SEL R22, R2, R19, !P0 ;  /* 0x0000001302167207 */ /* 0x000fe40004000000 */
[----:B------:R-:W-:Y:S01]  /*4380*/  SEL R19, R19, R2, !P0 ;  /* 0x0000000213137207 */ /* 0x000fe20004000000 */
[----:B------:R-:W-:-:S07]  /*4390*/  IMAD.MOV.U32 R2, RZ, RZ, R11 ;  /* 0x000000ffff027224 */ /* 0x000fce00078e000b */
.L_x_103:
[----:B------:R-:W-:Y:S02]  /*43a0*/  LOP3.LUT P0, RZ, R0, 0xff, RZ, 0xc0, !PT ;  /* 0x000000ff00ff7812 */ /* 0x000fe4000780c0ff */
[----:B------:R-:W-:-:S11]  /*43b0*/  LOP3.LUT R69, R69, 0x1, RZ, 0x3c, !PT ;  /* 0x0000000145457812 */ /* 0x000fd600078e3cff */
[----:B------:R-:W-:Y:S05]  /*43c0*/  @P0 BRA `(.L_x_106) ;  /* 0xffffffd000b80947 */ /* 0x000fea000383ffff */
[----:B------:R-:W-:Y:S05]  /*43d0*/  EXIT ;  /* 0x000000000000794d */ /* 0x000fea0003800000 */
.L_x_17:
[----:B------:R-:W-:-:S08]  /*43e0*/  ISETP.NE.AND P0, PT, R5, RZ, PT ;  /* 0x000000ff0500720c */ /* 0x000fd00003f05270 */
[----:B0-2---:R-:W0:-:S00]  /*43f0*/  USETMAXREG.DEALLOC.CTAPOOL 0x28 ;  /* 0x00000028000079c8 */ /* 0x005e0000080e0500 */
[----:B------:R-:W-:Y:S05]  /*4400*/  @P0 EXIT ;  /* 0x000000000000094d */ /* 0x000fea0003800000 */
[----:B0-----:R-:W-:Y:S01]  /*4410*/  LOP3.LUT P0, RZ, R8, 0xff, RZ, 0xc0, !PT ;  /* 0x000000ff08ff7812 */ /* 0x001fe2000780c0ff */
[----:B------:R-:W-:Y:S02]  /*4420*/  IMAD.MOV.U32 R0, RZ, RZ, 0x1 ;  /* 0x00000001ff007424 */ /* 0x000fe400078e00ff */
[----:B------:R-:W-:-:S10]  /*4430*/  IMAD.MOV.U32 R9, RZ, RZ, RZ ;  /* 0x000000ffff097224 */ /* 0x000fd400078e00ff */
[----:B------:R-:W-:Y:S05]  /*4440*/  @!P0 BRA `(.L_x_107) ;  /* 0x0000000c003c8947 */ /* 0x000fea0003800000 */
[----:B------:R-:W0:Y:S01]  /*4450*/  S2UR UR8, SR_CgaCtaId ;  /* 0x00000000000879c3 */ /* 0x000e220000008800 */
[----:B------:R-:W-:Y:S01]  /*4460*/  LOP3.LUT P0, RZ, R4, 0x1f, RZ, 0xc0, !PT ;  /* 0x0000001f04ff7812 */ /* 0x000fe2000780c0ff */
[----:B------:R-:W-:Y:S01]  /*4470*/  ULDC UR5, c[0x0][0x658] ;  /* 0x0001960000057ab9 */ /* 0x000fe20000000800 */
[----:B------:R-:W-:Y:S01]  /*4480*/  UMOV UR6, 0xffffffff ;  /* 0xffffffff00067882 */ /* 0x000fe20000000000 */
[----:B------:R-:W-:Y:S01]  /*4490*/  BSSY B0, `(.L_x_107) ;  /* 0x00000ca000007945 */ /* 0x000fe20003800000 */
[----:B------:R-:W-:Y:S01]  /*44a0*/  USHF.L.U32 UR6, UR6, UR5, URZ ;  /* 0x0000000506067299 */ /* 0x000fe2000800063f */
[C---:B------:R-:W-:Y:S01]  /*44b0*/  ISETP.NE.AND P2, PT, R3.reuse, RZ, PT ;  /* 0x000000ff0300720c */ /* 0x040fe20003f45270 */
[----:B------:R-:W-:Y:S01]  /*44c0*/  IMAD.MOV.U32 R10, RZ, RZ, 0x1 ;  /* 0x00000001ff0a7424 */ /* 0x000fe200078e00ff */
[----:B------:R-:W-:Y:S01]  /*44d0*/  ISETP.NE.OR P0, PT, R3, RZ, !P0 ;  /* 0x000000ff0300720c */ /* 0x000fe20004705670 */
[----:B------:R-:W-:Y:S01]  /*44e0*/  IMAD.MOV.U32 R0, RZ, RZ, 0x1 ;  /* 0x00000001ff007424 */ /* 0x000fe200078e00ff */
[----:B------:R-:W-:Y:S01]  /*44f0*/  LOP3.LUT R6, R16, 0x2, RZ, 0xfc, !PT ;  /* 0x0000000210067812 */ /* 0x000fe200078efcff */
[----:B------:R-:W-:Y:S01]  /*4500*/  IMAD.MOV.U32 R9, RZ, RZ, RZ ;  /* 0x000000ffff097224 */ /* 0x000fe200078e00ff */
[----:B------:R-:W-:Y:S01]  /*4510*/  ULDC UR4, c[0x0][0x600] ;  /* 0x0001800000047ab9 */ /* 0x000fe20000000800 */
[----:B------:R-:W-:Y:S01]  /*4520*/  UMOV UR7, 0x1 ;  /* 0x0000000100077882 */ /* 0x000fe20000000000 */
[----:B------:R-:W-:-:S02]  /*4530*/  UIADD3 UR22, UR40, 0x1, URZ ;  /* 0x0000000128167890 */ /* 0x000fc4000fffe03f */
[----:B------:R-:W-:Y:S02]  /*4540*/  UIADD3 UR14, UR4, -0x1, URZ ;  /* 0xffffffff040e7890 */ /* 0x000fe4000fffe03f */
[----:B------:R-:W-:Y:S02]  /*4550*/  USHF.L.U32 UR16, UR7, UR5, URZ ;  /* 0x0000000507107299 */ /* 0x000fe4000800063f */
[----:B------:R-:W-:Y:S01]  /*4560*/  ULOP3.LUT UR15, URZ, UR6, URZ, 0x33, !UPT ;  /* 0x000000063f0f7292 */ /* 0x000fe2000f8e333f */
[----:B------:R-:W-:Y:S01]  /*4570*/  ULDC.64 UR20, c[0x0][0x198] ;  /* 0x0000660000147ab9 */ /* 0x000fe20000000a00 */
[----:B0-----:R-:W-:-:S05]  /*4580*/  IMAD.U32 R7, RZ, RZ, UR8 ;  /* 0x00000008ff077e24 */ /* 0x001fca000f8e00ff */
[----:B------:R-:W-:-:S07]  /*4590*/  LEA R8, R7, 0x180, 0xb ;  /* 0x0000018007087811 */ /* 0x000fce00078e58ff */
.L_x_119:
[----:B------:R-:W-:-:S03]  /*45a0*/  UMOV UR4, 0xffffffff ;  /* 0xffffffff00047882 */ /* 0x000fc60000000000 */
[----:B------:R-:W-:Y:S05]  /*45b0*/  BRA.DIV UR4, `(.L_x_108) ;  /* 0x0000001204187947 */ /* 0x000fea000b800000 */
[----:B------:R-:W-:-:S13]  /*45c0*/  ELECT P6, URZ, PT ;  /* 0x00000000003f782f */ /* 0x000fda00038c0000 */
.L_x_133:
[----:B------:R-:W0:Y:S01]  /*45d0*/  LDC R3, c[0x0][0x28c] ;  /* 0x0000a300ff037b82 */ /* 0x000e220000000800 */
[----:B------:R-:W-:Y:S01]  /*45e0*/  BSSY B1, `(.L_x_109) ;  /* 0x000003b000017945 */ /* 0x000fe20003800000 */
[----:B0-----:R-:W-:-:S13]  /*45f0*/  ISETP.LT.OR P6, PT, R3, 0x1, !P6 ;  /* 0x000000010300780c */ /* 0x001fda00077c1670 */
[----:B------:R-:W-:Y:S05]  /*4600*/  @P6 BRA `(.L_x_110) ;  /* 0x0000000000e06947 */ /* 0x000fea0003800000 */
[----:B------:R-:W-:Y:S02]  /*4610*/  IMAD R7, R19, 0x2, R7 ;  /* 0x0000000213077824 */ /* 0x000fe400078e0207 */
[----:B------:R-:W-:Y:S02]  /*4620*/  IMAD.SHL.U32 R22, R22, 0x40, RZ ;  /* 0x0000004016167824 */ /* 0x000fe400078e00ff */
[----:B------:R-:W-:Y:S02]  /*4630*/  IMAD.MOV.U32 R15, RZ, RZ, RZ ;  /* 0x000000ffff0f7224 */ /* 0x000fe400078e00ff */
[----:B------:R-:W-:Y:S02]  /*4640*/  IMAD.U32 R19, RZ, RZ, UR22 ;  /* 0x00000016ff137e24 */ /* 0x000fe4000f8e00ff */
[----:B------:R-:W-:Y:S02]  /*4650*/  IMAD.MOV.U32 R3, RZ, RZ, R0 ;  /* 0x000000ffff037224 */ /* 0x000fe400078e0000 */
[----:B------:R-:W-:-:S02]  /*4660*/  IMAD.MOV.U32 R5, RZ, RZ, R9 ;  /* 0x000000ffff057224 */ /* 0x000fc400078e0009 */
[----:B------:R-:W-:-:S07]  /*4670*/  IMAD.SHL.U32 R12, R7, 0x20, RZ ;  /* 0x00000020070c7824 */ /* 0x000fce00078e00ff */
.L_x_114:
[----:B------:R-:W0:Y:S01]  /*4680*/  S2UR UR4, SR_CgaCtaId ;  /* 0x00000000000479c3 */ /* 0x000e220000008800 */
[----:B------:R-:W-:-:S07]  /*4690*/  MOV R4, 0x400 ;  /* 0x0000040000047802 */ /* 0x000fce0000000f00 */
[----:B------:R-:W1:Y:S01]  /*46a0*/  @!P2 LDC R11, c[0x0][0x500] ;  /* 0x00014000ff0bab82 */ /* 0x000e620000000800 */
[----:B0-----:R-:W-:-:S05]  /*46b0*/  IMAD.U32 R7, RZ, RZ, UR4 ;  /* 0x00000004ff077e24 */ /* 0x001fca000f8e00ff */
[----:B------:R-:W-:Y:S02]  /*46c0*/  LEA R14, R7, R4, 0x18 ;  /* 0x00000004070e7211 */ /* 0x000fe400078ec0ff */
[----:B------:R-:W-:-:S03]  /*46d0*/  SHF.L.U32 R4, R3, 0x1f, RZ ;  /* 0x0000001f03047819 */ /* 0x000fc600000006ff */
[----:B------:R-:W-:-:S04]  /*46e0*/  IMAD R13, R5, 0x8, R14 ;  /* 0x00000008050d7824 */ /* 0x000fc800078e020e */
[----:B------:R-:W0:Y:S02]  /*46f0*/  SYNCS.PHASECHK.TRANS64.TRYWAIT P1, [R13+URZ+0x28], R4 ;  /* 0x000028040d0075a7 */ /* 0x000e24000802017f */
[----:B01----:R-:W-:Y:S05]  /*4700*/  @!P1 BRA `(.L_x_111) ;  /* 0x0000000c00e49947 */ /* 0x003fea0003800000 */
.L_x_134:
[----:B0-----:R-:W-:Y:S01]  /*4710*/  PRMT R4, R6, 0x9910, RZ ;  /* 0x0000991006047816 */ /* 0x001fe200000000ff */
[----:B------:R0:W-:Y:S03]  /*4720*/  @!P2 SYNCS.ARRIVE.TRANS64 RZ, [R13+URZ], R11 ;  /* 0x0000000b0dffa9a7 */ /* 0x0001e6000800003f */
[----:B------:R-:W-:-:S13]  /*4730*/  ISETP.NE.AND P1, PT, R4, 0x2, PT ;  /* 0x000000020400780c */ /* 0x000fda0003f25270 */
[----:B0-----:R-:W-:Y:S05]  /*4740*/  @P1 BRA `(.L_x_112) ;  /* 0x0000000000041947 */ /* 0x001fea0003800000 */
[----:B------:R-:W-:Y:S01]  /*4750*/  BPT.TRAP 0x1 ;  /* 0x000000040000795c */ /* 0x000fe20000300000 */
.L_x_112:
[----:B------:R-:W-:Y:S05]  /*4760*/  @P0 BRA `(.L_x_113) ;  /* 0x0000000000040947 */ /* 0x000fea0003800000 */
[----:B------:R-:W-:Y:S01]  /*4770*/  BPT.TRAP 0x1 ;  /* 0x000000040000795c */ /* 0x000fe20000300000 */
.L_x_113:
[C---:B------:R-:W-:Y:S01]  /*4780*/  IMAD R4, R5.reuse, 0x1000, R8 ;  /* 0x0000100005047824 */ /* 0x040fe200078e0208 */
[----:B------:R-:W-:Y:S01]  /*4790*/  R2UR UR8, R14 ;  /* 0x000000000e0872ca */ /* 0x000fe200000e0000 */
[----:B------:R-:W-:Y:S01]  /*47a0*/  IMAD R14, R5, 0x1000, R14 ;  /* 0x00001000050e7824 */ /* 0x000fe200078e020e */
[----:B------:R-:W-:Y:S01]  /*47b0*/  R2UR UR17, R12 ;  /* 0x000000000c1172ca */ /* 0x000fe200000e0000 */
[----:B------:R-:W-:Y:S01]  /*47c0*/  VIADD R19, R19, 0xffffffff ;  /* 0xffffffff13137836 */ /* 0x000fe20000000000 */
[----:B------:R-:W-:Y:S01]  /*47d0*/  R2UR UR5, R4 ;  /* 0x00000000040572ca */ /* 0x000fe200000e0000 */
[----:B------:R-:W-:Y:S01]  /*47e0*/  UIADD3 UR4, UP0, UR20, 0xf0, URZ ;  /* 0x000000f014047890 */ /* 0x000fe2000ff1e03f */
[----:B------:R-:W-:Y:S01]  /*47f0*/  R2UR UR11, R14 ;  /* 0x000000000e0b72ca */ /* 0x000fe200000e0000 */
[----:B------:R-:W-:Y:S01]  /*4800*/  UIADD3 UR24, UP1, UR20, 0x1f0, URZ ;  /* 0x000001f014187890 */ /* 0x000fe2000ff3e03f */
[----:B------:R-:W-:Y:S01]  /*4810*/  R2UR UR9, R13 ;  /* 0x000000000d0972ca */ /* 0x000fe200000e0000 */
[----:B------:R-:W-:Y:S01]  /*4820*/  VIADD R5, R5, 0x1 ;  /* 0x0000000105057836 */ /* 0x000fe20000000000 */
[----:B------:R-:W-:Y:S01]  /*4830*/  R2UR UR10, R15 ;  /* 0x000000000f0a72ca */ /* 0x000fe200000e0000 */
[----:B------:R-:W-:Y:S01]  /*4840*/  UIADD3.X UR25, URZ, UR21, URZ, UP1, !UPT ;  /* 0x000000153f197290 */ /* 0x000fe20008ffe43f */
[----:B------:R-:W-:Y:S01]  /*4850*/  R2UR UR12, R2 ;  /* 0x00000000020c72ca */ /* 0x000fe200000e0000 */
[----:B------:R-:W-:Y:S01]  /*4860*/  UMOV UR19, 0x30000 ;  /* 0x0003000000137882 */ /* 0x000fe20000000000 */
[----:B------:R-:W-:Y:S01]  /*4870*/  R2UR UR18, R22 ;  /* 0x00000000161272ca */ /* 0x000fe200000e0000 */
[----:B------:R-:W-:Y:S01]  /*4880*/  UMOV UR6, 0x0 ;  /* 0x0000000000067882 */ /* 0x000fe20000000000 */
[----:B------:R-:W-:Y:S01]  /*4890*/  ISETP.GT.AND P3, PT, R19, 0x1, PT ;  /* 0x000000011300780c */ /* 0x000fe20003f64270 */
[----:B------:R-:W-:Y:S01]  /*48a0*/  UIADD3 UR8, UR8, UR5, URZ ;  /* 0x0000000508087290 */ /* 0x000fe2000fffe03f */
[----:B------:R-:W-:Y:S01]  /*48b0*/  ISETP.NE.AND P1, PT, R5, 0x5, PT ;  /* 0x000000050500780c */ /* 0x000fe20003f25270 */
[----:B------:R-:W-:Y:S01]  /*48c0*/  UIADD3.X UR5, URZ, UR21, URZ, UP0, !UPT ;  /* 0x000000153f057290 */ /* 0x000fe200087fe43f */
[----:B------:R-:W-:Y:S01]  /*48d0*/  VIADD R15, R15, 0x40 ;  /* 0x000000400f0f7836 */ /* 0x000fe20000000000 */
[----:B------:R-:W-:Y:S01]  /*48e0*/  UIADD3 UR13, UR11, 0x5180, URZ ;  /* 0x000051800b0d7890 */ /* 0x000fe2000fffe03f */
[----:B------:R-:W-:Y:S01]  /*48f0*/  SEL R4, RZ, 0x1, P1 ;  /* 0x00000001ff047807 */ /* 0x000fe20000800000 */
[----:B------:R-:W-:Y:S01]  /*4900*/  UMOV UR7, 0x10000000 ;  /* 0x1000000000077882 */ /* 0x000fe20000000000 */
[----:B------:R-:W-:Y:S01]  /*4910*/  UMOV UR11, UR17 ;  /* 0x00000011000b7c82 */ /* 0x000fe20008000000 */
[----:B------:R-:W-:-:S02]  /*4920*/  SEL R5, R5, RZ, P1 ;  /* 0x000000ff05057207 */ /* 0x000fc40000800000 */
[----:B------:R-:W-:Y:S01]  /*4930*/  LOP3.LUT R3, R3, R4, RZ, 0x3c, !PT ;  /* 0x0000000403037212 */ /* 0x000fe200078e3cff */
[----:B------:R0:W-:Y:S02]  /*4940*/  UTMALDG.3D.MULTICAST [UR8], [UR4], UR19, desc[UR6] ;  /* 0x00000608040073b4 */ /* 0x0001e40008011813 */
[----:B0-----:R-:W-:Y:S01]  /*4950*/  UMOV UR8, UR13 ;  /* 0x0000000d00087c82 */ /* 0x001fe20008000000 */
[----:B------:R-:W-:Y:S02]  /*4960*/  UMOV UR11, UR18 ;  /* 0x00000012000b7c82 */ /* 0x000fe40008000000 */
[----:B------:R0:W-:Y:S02]  /*4970*/  UTMALDG.3D [UR8], [UR24], desc[UR6] ;  /* 0x00000608180075b4 */ /* 0x0001e40008011000 */
[----:B0-----:R-:W-:Y:S05]  /*4980*/  @P3 BRA `(.L_x_114) ;  /* 0xfffffffc003c3947 */ /* 0x001fea000383ffff */
.L_x_110:
[----:B------:R-:W-:Y:S05]  /*4990*/  BSYNC B1 ;  /* 0x0000000000017941 */ /* 0x000fea0003800000 */
.L_x_109:
[----:B------:R-:W2:Y:S01]  /*49a0*/  LDL.64 R20, [R1] ;  /* 0x0000000001147983 */ /* 0x000ea20000100a00 */
[----:B------:R-:W-:Y:S01]  /*49b0*/  LOP3.LUT P4, RZ, R10, 0xff, RZ, 0xc0, !PT ;  /* 0x000000ff0aff7812 */ /* 0x000fe2000788c0ff */
[----:B------:R-:W-:Y:S01]  /*49c0*/  VIADD R4, R9, UR40 ;  /* 0x0000002809047c36 */ /* 0x000fe20008000000 */
[----:B------:R-:W-:Y:S01]  /*49d0*/  ULDC.64 UR4, c[0x0][0x650] ;  /* 0x0001940000047ab9 */ /* 0x000fe20000000a00 */
[----:B------:R-:W-:Y:S01]  /*49e0*/  IMAD.U32 R9, RZ, RZ, UR40 ;  /* 0x00000028ff097e24 */ /* 0x000fe2000f8e00ff */
[----:B------:R-:W-:Y:S01]  /*49f0*/  UISETP.GE.U32.AND UP0, UPT, UR40, 0x5, UPT ;  /* 0x000000052800788c */ /* 0x000fe2000bf06070 */
[----:B------:R-:W-:Y:S01]  /*4a00*/  BSSY B1, `(.L_x_115) ;  /* 0x0000070000017945 */ /* 0x000fe20003800000 */
[----:B------:R-:W-:Y:S01]  /*4a10*/  ISETP.GT.U32.AND P1, PT, R4, 0x4, PT ;  /* 0x000000040400780c */ /* 0x000fe20003f24070 */
[----:B------:R-:W-:Y:S01]  /*4a20*/  IMAD.MOV.U32 R19, RZ, RZ, -0x1 ;  /* 0xffffffffff137424 */ /* 0x000fe200078e00ff */
[----:B------:R-:W-:Y:S01]  /*4a30*/  PRMT R10, RZ, 0x7610, R10 ;  /* 0x00007610ff0a7816 */ /* 0x000fe2000000000a */
[----:B------:R-:W-:Y:S01]  /*4a40*/  IMAD.MOV.U32 R22, RZ, RZ, -0x1 ;  /* 0xffffffffff167424 */ /* 0x000fe200078e00ff */
[----:B------:R-:W-:-:S02]  /*4a50*/  ISETP.LT.U32.AND P1, PT, R9, 0x5, P1 ;  /* 0x000000050900780c */ /* 0x000fc40000f21070 */
[----:B------:R-:W-:Y:S01]  /*4a60*/  PLOP3.LUT P3, PT, PT, PT, UP0, 0x80, 0x0 ;  /* 0x000000000000781c */ /* 0x000fe20003f6f008 */
[----:B------:R-:W0:Y:S01]  /*4a70*/  @P4 S2R R7, SR_CgaCtaId ;  /* 0x0000000000074919 */ /* 0x000e220000008800 */
[----:B------:R-:W-:-:S04]  /*4a80*/  @P4 MOV R2, 0x400 ;  /* 0x0000040000024802 */ /* 0x000fc80000000f00 */
[----:B0-----:R-:W-:Y:S01]  /*4a90*/  @P4 LEA R5, R7, R2, 0x18 ;  /* 0x0000000207054211 */ /* 0x001fe200078ec0ff */
[----:B------:R-:W-:-:S03]  /*4aa0*/  IMAD.WIDE.U32 R2, R4, -0x33333333, RZ ;  /* 0xcccccccd04027825 */ /* 0x000fc600078e00ff */
[----:B------:R0:W-:Y:S01]  /*4ab0*/  @P4 SYNCS.ARRIVE.TRANS64.A1T0 RZ, [R5+URZ+0x88], RZ ;  /* 0x000088ff05ff49a7 */ /* 0x0001e2000810003f */
[----:B------:R-:W-:Y:S01]  /*4ac0*/  IMAD.MOV.U32 R2, RZ, RZ, -0x1 ;  /* 0xffffffffff027424 */ /* 0x000fe200078e00ff */
[----:B0-----:R-:W-:Y:S02]  /*4ad0*/  SHF.R.U32.HI R5, RZ, 0x2, R3 ;  /* 0x00000002ff057819 */ /* 0x001fe40000011603 */
[----:B------:R-:W-:-:S03]  /*4ae0*/  SEL R3, RZ, 0x1, !P1 ;  /* 0x00000001ff037807 */ /* 0x000fc60004800000 */
[----:B------:R-:W-:Y:S01]  /*4af0*/  IMAD R9, R5, -0x5, R4 ;  /* 0xfffffffb05097824 */ /* 0x000fe200078e0204 */
[----:B------:R-:W-:Y:S02]  /*4b00*/  LOP3.LUT R0, R0, R3, RZ, 0x3c, !PT ;  /* 0x0000000300007212 */ /* 0x000fe400078e3cff */
[----:B------:R-:W-:Y:S02]  /*4b10*/  PRMT R3, RZ, 0x7610, R3 ;  /* 0x00007610ff037816 */ /* 0x000fe40000000003 */
[----:B------:R-:W-:Y:S02]  /*4b20*/  @P3 LOP3.LUT R0, R0, 0x1, R5, 0x78, !PT ;  /* 0x0000000100003812 */ /* 0x000fe400078e7805 */
[----:B--2---:R-:W-:-:S04]  /*4b30*/  IADD3 R18, P4, R18, R20, RZ ;  /* 0x0000001412127210 */ /* 0x004fc80007f9e0ff */
[----:B------:R-:W-:Y:S01]  /*4b40*/  ISETP.GE.U32.AND P1, PT, R18, UR4, PT ;  /* 0x0000000412007c0c */ /* 0x000fe2000bf26070 */
[----:B------:R-:W-:-:S05]  /*4b50*/  IMAD.X R17, R17, 0x1, R23, P4 ;  /* 0x0000000111117824 */ /* 0x000fca00020e0617 */
[----:B------:R-:W-:-:S13]  /*4b60*/  ISETP.GE.U32.AND.EX P1, PT, R17, UR5, PT, P1 ;  /* 0x0000000511007c0c */ /* 0x000fda000bf26110 */
[----:B------:R-:W-:Y:S05]  /*4b70*/  @P1 BRA `(.L_x_116) ;  /* 0x0000000400601947 */ /* 0x000fea0003800000 */
[----:B------:R-:W0:Y:S01]  /*4b80*/  S2R R12, SR_CTAID.X ;  /* 0x00000000000c7919 */ /* 0x000e220000002500 */
[----:B------:R-:W-:Y:S01]  /*4b90*/  ULDC.64 UR4, c[0x0][0x628] ;  /* 0x00018a0000047ab9 */ /* 0x000fe20000000a00 */
[----:B------:R-:W-:Y:S01]  /*4ba0*/  ULDC UR7, c[0x0][0x630] ;  /* 0x00018c0000077ab9 */ /* 0x000fe20000000800 */
[----:B------:R-:W-:Y:S01]  /*4bb0*/  ISETP.NE.U32.AND P1, PT, RZ, UR4, PT ;  /* 0x00000004ff007c0c */ /* 0x000fe2000bf25070 */
[----:B------:R-:W1:Y:S01]  /*4bc0*/  S2R R13, SR_CTAID.Y ;  /* 0x00000000000d7919 */ /* 0x000e620000002600 */
[----:B------:R-:W-:Y:S01]  /*4bd0*/  ULDC UR8, c[0x0][0x150] ;  /* 0x0000540000087ab9 */ /* 0x000fe20000000800 */
[----:B------:R-:W-:Y:S01]  /*4be0*/  IMAD.MOV.U32 R2, RZ, RZ, R18 ;  /* 0x000000ffff027224 */ /* 0x000fe200078e0012 */
[----:B------:R-:W-:Y:S01]  /*4bf0*/  ISETP.NE.AND.EX P1, PT, RZ, UR5, PT, P1 ;  /* 0x00000005ff007c0c */ /* 0x000fe2000bf25310 */
[----:B------:R-:W-:Y:S01]  /*4c00*/  IMAD.MOV.U32 R3, RZ, RZ, R17 ;  /* 0x000000ffff037224 */ /* 0x000fe200078e0011 */
[----:B0-----:R-:W-:-:S11]  /*4c10*/  I2FP.F32.U32 R14, R12 ;  /* 0x0000000c000e7245 */ /* 0x001fd60000201000 */
[----:B------:R-:W-:Y:S05]  /*4c20*/  @!P1 BRA `(.L_x_117) ;  /* 0x0000000000289947 */ /* 0x000fea0003800000 */
[----:B------:R-:W-:Y:S02]  /*4c30*/  ULDC UR6, c[0x0][0x634] ;  /* 0x00018d0000067ab9 */ /* 0x000fe40000000800 */
[----:B------:R-:W-:-:S05]  /*4c40*/  IADD3 R3, P1, R18, UR6, RZ ;  /* 0x0000000612037c10 */ /* 0x000fca000ff3e0ff */
[----:B------:R-:W-:-:S04]  /*4c50*/  IMAD.X R11, RZ, RZ, R17, P1 ;  /* 0x000000ffff0b7224 */ /* 0x000fc800008e0611 */
[----:B------:R-:W-:-:S04]  /*4c60*/  IMAD.WIDE.U32 R4, R11, UR4, RZ ;  /* 0x000000040b047c25 */ /* 0x000fc8000f8e00ff */
[----:B------:R-:W-:-:S04]  /*4c70*/  IMAD.WIDE.U32 R4, P1, R3, UR5, R4 ;  /* 0x0000000503047c25 */ /* 0x000fc8000f820004 */
[----:B------:R-:W-:-:S04]  /*4c80*/  IMAD.WIDE.U32 R2, R3, UR4, RZ ;  /* 0x0000000403027c25 */ /* 0x000fc8000f8e00ff */
[----:B------:R-:W-:Y:S01]  /*4c90*/  IMAD.MOV.U32 R2, RZ, RZ, R5 ;  /* 0x000000ffff027224 */ /* 0x000fe200078e0005 */
[----:B------:R-:W-:Y:S01]  /*4ca0*/  IADD3 RZ, P3, R3, R4, RZ ;  /* 0x0000000403ff7210 */ /* 0x000fe20007f7e0ff */
[----:B------:R-:W-:-:S04]  /*4cb0*/  IMAD.X R3, RZ, RZ, RZ, P1 ;  /* 0x000000ffff037224 */ /* 0x000fc800008e06ff */
[----:B------:R-:W-:-:S08]  /*4cc0*/  IMAD.WIDE.U32.X R2, R11, UR5, R2, P3 ;  /* 0x000000050b027c25 */ /* 0x000fd000098e0402 */
.L_x_117:
[----:B------:R-:W0:Y:S01]  /*4cd0*/  LDC R21, c[0x0][0x65c] ;  /* 0x00019700ff157b82 */ /* 0x000e220000000800 */
[--C-:B------:R-:W-:Y:S01]  /*4ce0*/  SHF.R.U64 R11, R2, UR7, R3.reuse ;  /* 0x00000007020b7c19 */ /* 0x100fe20008001203 */
[----:B------:R-:W-:Y:S01]  /*4cf0*/  FMUL R14, R14, UR8 ;  /* 0x000000080e0e7c20 */ /* 0x000fe20008400000 */
[----:B------:R-:W-:Y:S01]  /*4d00*/  SHF.R.U32.HI R2, RZ, UR7, R3 ;  /* 0x00000007ff027c19 */ /* 0x000fe20008011603 */
[----:B------:R-:W-:Y:S01]  /*4d10*/  ULDC UR6, c[0x0][0x154] ;  /* 0x0000550000067ab9 */ /* 0x000fe20000000800 */
[----:B------:R-:W-:Y:S01]  /*4d20*/  IADD3 R15, P1, RZ, -R11, RZ ;  /* 0x8000000bff0f7210 */ /* 0x000fe20007f3e0ff */
[----:B------:R-:W-:Y:S01]  /*4d30*/  ULDC.64 UR4, c[0x0][0x620] ;  /* 0x0001880000047ab9 */ /* 0x000fe20000000a00 */
[----:B-1----:R-:W-:Y:S01]  /*4d40*/  I2FP.F32.U32 R3, R13 ;  /* 0x0000000d00037245 */ /* 0x002fe20000201000 */
[----:B------:R-:W1:Y:S01]  /*4d50*/  LDC R19, c[0x0][0x144] ;  /* 0x00005100ff137b82 */ /* 0x000e620000000800 */
[----:B------:R-:W2:Y:S01]  /*4d60*/  F2I.U32.TRUNC.NTZ R14, R14 ;  /* 0x0000000e000e7305 */ /* 0x000ea2000020f000 */
[----:B------:R-:W-:-:S02]  /*4d70*/  IMAD.X R2, RZ, RZ, ~R2, P1 ;  /* 0x000000ffff027224 */ /* 0x000fc400008e0e02 */
[----:B------:R-:W-:Y:S01]  /*4d80*/  FMUL R4, R3, UR6 ;  /* 0x0000000603047c20 */ /* 0x000fe20008400000 */
[----:B------:R-:W-:Y:S01]  /*4d90*/  IMAD.MOV.U32 R3, RZ, RZ, R17 ;  /* 0x000000ffff037224 */ /* 0x000fe200078e0011 */
[----:B------:R-:W-:Y:S01]  /*4da0*/  ULDC.64 UR6, c[0x0][0x640] ;  /* 0x0001900000067ab9 */ /* 0x000fe20000000a00 */
[----:B------:R-:W-:Y:S01]  /*4db0*/  IMAD R2, R2, UR4, RZ ;  /* 0x0000000402027c24 */ /* 0x000fe2000f8e02ff */
[----:B------:R-:W4:Y:S01]  /*4dc0*/  LDC R20, c[0x0][0x148] ;  /* 0x00005200ff147b82 */ /* 0x000f220000000800 */
[----:B------:R-:W-:Y:S01]  /*4dd0*/  ISETP.NE.U32.AND P1, PT, RZ, UR6, PT ;  /* 0x00000006ff007c0c */ /* 0x000fe2000bf25070 */
[----:B------:R-:W3:Y:S01]  /*4de0*/  F2I.U32.TRUNC.NTZ R4, R4 ;  /* 0x0000000400047305 */ /* 0x000ee2000020f000 */
[----:B------:R-:W-:Y:S02]  /*4df0*/  IMAD R5, R15, UR5, R2 ;  /* 0x000000050f057c24 */ /* 0x000fe4000f8e0202 */
[----:B------:R-:W-:Y:S01]  /*4e00*/  IMAD.MOV.U32 R2, RZ, RZ, R18 ;  /* 0x000000ffff027224 */ /* 0x000fe200078e0012 */
[----:B------:R-:W-:-:S02]  /*4e10*/  ISETP.NE.AND.EX P1, PT, RZ, UR7, PT, P1 ;  /* 0x00000007ff007c0c */ /* 0x000fc4000bf25310 */
[----:B0-----:R-:W-:Y:S01]  /*4e20*/  ISETP.NE.AND P4, PT, R21, 0x1, PT ;  /* 0x000000011500780c */ /* 0x001fe20003f85270 */
[----:B------:R-:W-:Y:S01]  /*4e30*/  IMAD.WIDE.U32 R2, R15, UR4, R2 ;  /* 0x000000040f027c25 */ /* 0x000fe2000f8e0002 */
[----:B------:R-:W-:-:S03]  /*4e40*/  ULDC UR4, c[0x0][0x618] ;  /* 0x0001860000047ab9 */ /* 0x000fc60000000800 */
[----:B--2---:R-:W-:Y:S02]  /*4e50*/  IMAD.MOV R14, RZ, RZ, -R14 ;  /* 0x000000ffff0e7224 */ /* 0x004fe400078e0a0e */
[----:B------:R-:W-:Y:S02]  /*4e60*/  IMAD.IADD R3, R3, 0x1, R5 ;  /* 0x0000000103037824 */ /* 0x000fe400078e0205 */
[----:B-1----:R-:W-:-:S03]  /*4e70*/  IMAD R12, R19, R14, R12 ;  /* 0x0000000e130c7224 */ /* 0x002fc600078e020c */
[--C-:B------:R-:W-:Y:S01]  /*4e80*/  SHF.R.U64 R14, R2, UR4, R3.reuse ;  /* 0x00000004020e7c19 */ /* 0x100fe20008001203 */
[----:B---3--:R-:W-:Y:S01]  /*4e90*/  IMAD.MOV R2, RZ, RZ, -R4 ;  /* 0x000000ffff027224 */ /* 0x008fe200078e0a04 */
[----:B------:R-:W-:Y:S01]  /*4ea0*/  SHF.R.U32.HI R3, RZ, UR4, R3 ;  /* 0x00000004ff037c19 */ /* 0x000fe20008011603 */
[----:B------:R-:W-:Y:S02]  /*4eb0*/  ULDC UR4, c[0x0][0x608] ;  /* 0x0001820000047ab9 */ /* 0x000fe40000000800 */
[----:B----4-:R-:W-:Y:S01]  /*4ec0*/  @P4 IMAD R12, R20, R2, R13 ;  /* 0x00000002140c4224 */ /* 0x010fe200078e020d */
[--C-:B------:R-:W-:Y:S02]  /*4ed0*/  SHF.R.U64 R19, R14, UR4, R3.reuse ;  /* 0x000000040e137c19 */ /* 0x100fe40008001203 */
[----:B------:R-:W-:Y:S01]  /*4ee0*/  SHF.R.U32.HI R2, RZ, UR4, R3 ;  /* 0x00000004ff027c19 */ /* 0x000fe20008011603 */
[----:B------:R-:W-:-:S03]  /*4ef0*/  ULDC UR4, c[0x0][0x658] ;  /* 0x0001960000047ab9 */ /* 0x000fc60000000800 */
[--C-:B------:R-:W-:Y:S02]  /*4f00*/  SHF.R.U64 R13, R19, UR4, R2.reuse ;  /* 0x00000004130d7c19 */ /* 0x100fe40008001202 */
[----:B------:R-:W-:-:S03]  /*4f10*/  SHF.R.U32.HI R2, RZ, UR4, R2 ;  /* 0x00000004ff027c19 */ /* 0x000fc60008011602 */
[----:B------:R-:W-:Y:S02]  /*4f20*/  IMAD.MOV.U32 R4, RZ, RZ, R13 ;  /* 0x000000ffff047224 */ /* 0x000fe400078e000d */
[----:B------:R-:W-:Y:S01]  /*4f30*/  IMAD.MOV.U32 R3, RZ, RZ, R2 ;  /* 0x000000ffff037224 */ /* 0x000fe200078e0002 */
[----:B------:R-:W-:Y:S06]  /*4f40*/  @!P1 BRA `(.L_x_118) ;  /* 0x00000000002c9947 */ /* 0x000fec0003800000 */
        /* <DEDUP_REMOVED lines=9> */
[----:B------:R-:W-:-:S04]  /*4fe0*/  IMAD.WIDE.U32.X R2, R15, UR7, R2, P3 ;  /* 0x000000070f027c25 */ /* 0x000fc800098e0402 */
[----:B------:R-:W-:-:S07]  /*4ff0*/  IMAD.MOV.U32 R4, RZ, RZ, R2 ;  /* 0x000000ffff047224 */ /* 0x000fce00078e0002 */
.L_x_118:
[----:B------:R-:W-:Y:S01]  /*5000*/  ULDC UR4, c[0x0][0x648] ;  /* 0x0001920000047ab9 */ /* 0x000fe20000000800 */
[----:B------:R-:W-:Y:S01]  /*5010*/  LOP3.LUT R2, R19, UR15, RZ, 0xc0, !PT ;  /* 0x0000000f13027c12 */ /* 0x000fe2000f8ec0ff */
[----:B------:R-:W-:Y:S01]  /*5020*/  ULDC UR5, c[0x0][0x610] ;  /* 0x0001840000057ab9 */ /* 0x000fe20000000800 */
[----:B------:R-:W-:Y:S01]  /*5030*/  SHF.R.U64 R3, R4, UR4, R3 ;  /* 0x0000000404037c19 */ /* 0x000fe20008001203 */
[----:B------:R-:W-:Y:S01]  /*5040*/  ULDC UR4, c[0x0][0x638] ;  /* 0x00018e0000047ab9 */ /* 0x000fe20000000800 */
[----:B------:R-:W-:-:S03]  /*5050*/  LOP3.LUT R14, R14, UR14, RZ, 0xc0, !PT ;  /* 0x0000000e0e0e7c12 */ /* 0x000fc6000f8ec0ff */
[----:B------:R-:W-:Y:S02]  /*5060*/  IMAD.MOV R4, RZ, RZ, -R3 ;  /* 0x000000ffff047224 */ /* 0x000fe400078e0a03 */
[----:B------:R-:W-:Y:S02]  /*5070*/  IMAD R3, R3, UR16, R2 ;  /* 0x0000001003037c24 */ /* 0x000fe4000f8e0202 */
[----:B------:R-:W-:Y:S01]  /*5080*/  IMAD R13, R4, UR4, R13 ;  /* 0x00000004040d7c24 */ /* 0x000fe2000f8e020d */
[----:B------:R-:W-:Y:S01]  /*5090*/  ULDC UR4, c[0x0][0x600] ;  /* 0x0001800000047ab9 */ /* 0x000fe20000000800 */
[----:B------:R-:W-:Y:S02]  /*50a0*/  IMAD R12, R3, UR5, R12 ;  /* 0x00000005030c7c24 */ /* 0x000fe4000f8e020c */
[----:B------:R-:W-:Y:S02]  /*50b0*/  IMAD R13, R13, UR4, R14 ;  /* 0x000000040d0d7c24 */ /* 0x000fe4000f8e020e */
[----:B------:R-:W-:-:S02]  /*50c0*/  IMAD.MOV.U32 R3, RZ, RZ, 0x1 ;  /* 0x00000001ff037424 */ /* 0x000fc400078e00ff */
[----:B------:R-:W-:Y:S01]  /*50d0*/  IMAD.MOV.U32 R2, RZ, RZ, R11 ;  /* 0x000000ffff027224 */ /* 0x000fe200078e000b */
[----:B------:R-:W-:Y:S02]  /*50e0*/  SEL R22, R13, R12, !P4 ;  /* 0x0000000c0d167207 */ /* 0x000fe40006000000 */
[----:B------:R-:W-:-:S07]  /*50f0*/  SEL R19, R12, R13, !P4 ;  /* 0x0000000d0c137207 */ /* 0x000fce0006000000 */
.L_x_116:
[----:B------:R-:W-:Y:S05]  /*5100*/  BSYNC B1 ;  /* 0x0000000000017941 */ /* 0x000fea0003800000 */
.L_x_115:
[----:B------:R-:W-:-:S13]  /*5110*/  LOP3.LUT P1, RZ, R3, 0xff, RZ, 0xc0, !PT ;  /* 0x000000ff03ff7812 */ /* 0x000fda000782c0ff */
[----:B------:R-:W-:Y:S05]  /*5120*/  @P1 BRA `(.L_x_119) ;  /* 0xfffffff4001c1947 */ /* 0x000fea000383ffff */
[----:B------:R-:W-:Y:S05]  /*5130*/  BSYNC B0 ;  /* 0x0000000000007941 */ /* 0x000fea0003800000 */
.L_x_107:
[----:B------:R-:W-:-:S03]  /*5140*/  UMOV UR4, 0xffffffff ;  /* 0xffffffff00047882 */ /* 0x000fc60000000000 */
[----:B------:R-:W-:Y:S05]  /*5150*/  BRA.DIV UR4, `(.L_x_120) ;  /* 0x0000000604647947 */ /* 0x000fea000b800000 */
[----:B------:R-:W-:-:S13]  /*5160*/  ELECT P6, URZ, PT ;  /* 0x00000000003f782f */ /* 0x000fda00038c0000 */
.L_x_137:
[----:B------:R-:W-:Y:S04]  /*5170*/  BSSY B0, `(.L_x_121) ;  /* 0x0000034000007945 */ /* 0x000fe80003800000 */
[----:B------:R-:W-:Y:S05]  /*5180*/  @!P6 BRA `(.L_x_122) ;  /* 0x0000000000c8e947 */ /* 0x000fea0003800000 */
[----:B------:R-:W-:-:S04]  /*5190*/  LOP3.LUT R16, R16, 0x2, RZ, 0xfc, !PT ;  /* 0x0000000210107812 */ /* 0x000fc800078efcff */
[----:B------:R-:W-:-:S13]  /*51a0*/  ISETP.NE.AND P0, PT, R16, 0x3, PT ;  /* 0x000000031000780c */ /* 0x000fda0003f05270 */
[----:B------:R-:W-:Y:S05]  /*51b0*/  @!P0 BRA `(.L_x_123) ;  /* 0x0000000000048947 */ /* 0x000fea0003800000 */
[----:B------:R-:W-:Y:S01]  /*51c0*/  BPT.TRAP 0x1 ;  /* 0x000000040000795c */ /* 0x000fe20000300000 */
.L_x_123:
[----:B------:R-:W0:Y:S01]  /*51d0*/  S2R R3, SR_CgaCtaId ;  /* 0x0000000000037919 */ /* 0x000e220000008800 */
[----:B------:R-:W-:Y:S02]  /*51e0*/  MOV R2, 0x400 ;  /* 0x0000040000027802 */ /* 0x000fe40000000f00 */
[----:B------:R-:W-:Y:S02]  /*51f0*/  SHF.L.U32 R4, R0, 0x1f, RZ ;  /* 0x0000001f00047819 */ /* 0x000fe400000006ff */
[----:B0-----:R-:W-:-:S05]  /*5200*/  LEA R2, R3, R2, 0x18 ;  /* 0x0000000203027211 */ /* 0x001fca00078ec0ff */
[----:B------:R-:W-:-:S04]  /*5210*/  VIADD R2, R2, 0x28 ;  /* 0x0000002802027836 */ /* 0x000fc80000000000 */
[C---:B------:R-:W-:Y:S02]  /*5220*/  IMAD R7, R9.reuse, 0x8, R2 ;  /* 0x0000000809077824 */ /* 0x040fe400078e0202 */
[----:B------:R-:W-:Y:S02]  /*5230*/  VIADD R9, R9, 0x1 ;  /* 0x0000000109097836 */ /* 0x000fe40000000000 */
[----:B------:R-:W0:Y:S03]  /*5240*/  SYNCS.PHASECHK.TRANS64.TRYWAIT P0, [R7+URZ], R4 ;  /* 0x00000004070075a7 */ /* 0x000e26000800017f */
[----:B------:R-:W-:-:S04]  /*5250*/  ISETP.NE.AND P1, PT, R9, 0x5, PT ;  /* 0x000000050900780c */ /* 0x000fc80003f25270 */
[----:B------:R-:W-:Y:S02]  /*5260*/  SEL R3, RZ, 0x1, P1 ;  /* 0x00000001ff037807 */ /* 0x000fe40000800000 */
[----:B------:R-:W-:Y:S02]  /*5270*/  SEL R9, R9, RZ, P1 ;  /* 0x000000ff09097207 */ /* 0x000fe40000800000 */
[----:B------:R-:W-:-:S03]  /*5280*/  LOP3.LUT R6, R0, R3, RZ, 0x3c, !PT ;  /* 0x0000000300067212 */ /* 0x000fc600078e3cff */
[----:B------:R-:W-:Y:S01]  /*5290*/  IMAD R8, R9, 0x8, R2 ;  /* 0x0000000809087824 */ /* 0x000fe200078e0202 */
[----:B------:R-:W-:Y:S01]  /*52a0*/  SHF.L.U32 R5, R6, 0x1f, RZ ;  /* 0x0000001f06057819 */ /* 0x000fe200000006ff */
[----:B0-----:R-:W-:Y:S06]  /*52b0*/  @!P0 BRA `(.L_x_124) ;  /* 0x00000004002c8947 */ /* 0x001fec0003800000 */
.L_x_138:
[----:B------:R-:W1:Y:S01]  /*52c0*/  SYNCS.PHASECHK.TRANS64.TRYWAIT P0, [R8+URZ], R5 ;  /* 0x00000005080075a7 */ /* 0x000e62000800017f */
[----:B------:R-:W-:-:S05]  /*52d0*/  VIADD R0, R9, 0x1 ;  /* 0x0000000109007836 */ /* 0x000fca0000000000 */
[----:B------:R-:W-:-:S04]  /*52e0*/  ISETP.NE.AND P1, PT, R0, 0x5, PT ;  /* 0x000000050000780c */ /* 0x000fc80003f25270 */
[----:B------:R-:W-:Y:S02]  /*52f0*/  SEL R3, RZ, 0x1, P1 ;  /* 0x00000001ff037807 */ /* 0x000fe40000800000 */
[----:B0-----:R-:W-:Y:S02]  /*5300*/  SEL R7, R0, RZ, P1 ;  /* 0x000000ff00077207 */ /* 0x001fe40000800000 */
[----:B------:R-:W-:-:S03]  /*5310*/  LOP3.LUT R6, R6, R3, RZ, 0x3c, !PT ;  /* 0x0000000306067212 */ /* 0x000fc600078e3cff */
[----:B------:R-:W-:Y:S01]  /*5320*/  IMAD R9, R7, 0x8, R2 ;  /* 0x0000000807097824 */ /* 0x000fe200078e0202 */
[----:B------:R-:W-:Y:S01]  /*5330*/  SHF.L.U32 R4, R6, 0x1f, RZ ;  /* 0x0000001f06047819 */ /* 0x000fe200000006ff */
[----:B-1----:R-:W-:Y:S06]  /*5340*/  @!P0 BRA `(.L_x_125) ;  /* 0x00000004001c8947 */ /* 0x002fec0003800000 */
.L_x_139:
[----:B------:R-:W1:Y:S01]  /*5350*/  SYNCS.PHASECHK.TRANS64.TRYWAIT P0, [R9+URZ], R4 ;  /* 0x00000004090075a7 */ /* 0x000e62000800017f */
[----:B------:R-:W-:-:S05]  /*5360*/  VIADD R0, R7, 0x1 ;  /* 0x0000000107007836 */ /* 0x000fca0000000000 */
[----:B------:R-:W-:-:S04]  /*5370*/  ISETP.NE.AND P1, PT, R0, 0x5, PT ;  /* 0x000000050000780c */ /* 0x000fc80003f25270 */
[----:B------:R-:W-:Y:S02]  /*5380*/  SEL R3, RZ, 0x1, P1 ;  /* 0x00000001ff037807 */ /* 0x000fe40000800000 */
[----:B------:R-:W-:Y:S02]  /*5390*/  SEL R7, R0, RZ, P1 ;  /* 0x000000ff00077207 */ /* 0x000fe40000800000 */
[----:B------:R-:W-:-:S03]  /*53a0*/  LOP3.LUT R11, R6, R3, RZ, 0x3c, !PT ;  /* 0x00000003060b7212 */ /* 0x000fc600078e3cff */
[----:B------:R-:W-:Y:S01]  /*53b0*/  IMAD R6, R7, 0x8, R2 ;  /* 0x0000000807067824 */ /* 0x000fe200078e0202 */
[----:B0-----:R-:W-:Y:S01]  /*53c0*/  SHF.L.U32 R5, R11, 0x1f, RZ ;  /* 0x0000001f0b057819 */ /* 0x001fe200000006ff */
[----:B-1----:R-:W-:Y:S06]  /*53d0*/  @!P0 BRA `(.L_x_126) ;  /* 0x00000004000c8947 */ /* 0x002fec0003800000 */
.L_x_140:
[----:B------:R-:W1:Y:S01]  /*53e0*/  SYNCS.PHASECHK.TRANS64.TRYWAIT P0, [R6+URZ], R5 ;  /* 0x00000005060075a7 */ /* 0x000e62000800017f */
[----:B------:R-:W-:-:S05]  /*53f0*/  VIADD R0, R7, 0x1 ;  /* 0x0000000107007836 */ /* 0x000fca0000000000 */
[----:B------:R-:W-:-:S04]  /*5400*/  ISETP.NE.AND P1, PT, R0, 0x5, PT ;  /* 0x000000050000780c */ /* 0x000fc80003f25270 */
[----:B0-----:R-:W-:Y:S02]  /*5410*/  SEL R4, RZ, 0x1, P1 ;  /* 0x00000001ff047807 */ /* 0x001fe40000800000 */
[----:B------:R-:W-:Y:S02]  /*5420*/  SEL R3, R0, RZ, P1 ;  /* 0x000000ff00037207 */ /* 0x000fe40000800000 */
[----:B------:R-:W-:Y:S01]  /*5430*/  LOP3.LUT R0, R11, R4, RZ, 0x3c, !PT ;  /* 0x000000040b007212 */ /* 0x000fe200078e3cff */
[----:B-1----:R-:W-:Y:S06]  /*5440*/  @!P0 BRA `(.L_x_127) ;  /* 0x0000000400048947 */ /* 0x002fec0003800000 */
.L_x_141:
[----:B------:R-:W-:Y:S01]  /*5450*/  IMAD R3, R3, 0x8, R2 ;  /* 0x0000000803037824 */ /* 0x000fe200078e0202 */
[----:B------:R-:W-:-:S07]  /*5460*/  SHF.L.U32 R0, R0, 0x1f, RZ ;  /* 0x0000001f00007819 */ /* 0x000fce00000006ff */
.L_x_128:
[----:B-1----:R1:W2:Y:S02]  /*5470*/  SYNCS.PHASECHK.TRANS64.TRYWAIT P0, [R3+URZ], R0 ;  /* 0x00000000030075a7 */ /* 0x0022a4000800017f */
[----:B--2---:R-:W-:Y:S05]  /*5480*/  @!P0 NANOSLEEP.SYNCS 0x989680 ;  /* 0x009896800000895d */ /* 0x004fea0003900000 */
[----:B------:R-:W2:Y:S02]  /*5490*/  @!P0 SYNCS.PHASECHK.TRANS64 P0, [R3+URZ], R0 ;  /* 0x00000000030085a7 */ /* 0x000ea4000800007f */
[----:B--2---:R-:W-:Y:S05]  /*54a0*/  @!P0 BRA `(.L_x_128) ;  /* 0xfffffffc00f08947 */ /* 0x004fea000383ffff */
.L_x_122:
[----:B------:R-:W-:Y:S05]  /*54b0*/  BSYNC B0 ;  /* 0x0000000000007941 */ /* 0x000fea0003800000 */
.L_x_121:
[----:B------:R-:W-:Y:S05]  /*54c0*/  EXIT ;  /* 0x000000000000794d */ /* 0x000fea0003800000 */
.L_x_19:
[----:B-1----:R1:W2:Y:S02]  /*54d0*/  SYNCS.PHASECHK.TRANS64.TRYWAIT P0, [R64+URZ], R3 ;  /* 0x00000003400075a7 */ /* 0x0022a4000800017f */
[----:B--2---:R-:W-:Y:S05]  /*54e0*/  @!P0 NANOSLEEP.SYNCS 0x989680 ;  /* 0x009896800000895d */ /* 0x004fea0003900000 */
[----:B------:R-:W2:Y:S02]  /*54f0*/  @!P0 SYNCS.PHASECHK.TRANS64 P0, [R64+URZ], R3 ;  /* 0x00000003400085a7 */ /* 0x000ea4000800007f */
[----:B--2---:R-:W-:Y:S05]  /*5500*/  @!P0 BRA `(.L_x_19) ;  /* 0xfffffffc00f08947 */ /* 0x004fea000383ffff */
[----:B------:R-:W-:Y:S05]  /*5510*/  BRA `(.L_x_129) ;  /* 0xffffffc000787947 */ /* 0x000fea000383ffff */
.L_x_24:
[----:B--2---:R2:W3:Y:S02]  /*5520*/  SYNCS.PHASECHK.TRANS64.TRYWAIT P1, [R3+URZ], R0 ;  /* 0x00000000030075a7 */ /* 0x0044e4000802017f */
[----:B---3--:R-:W-:Y:S05]  /*5530*/  @!P1 NANOSLEEP.SYNCS 0x989680 ;  /* 0x009896800000995d */ /* 0x008fea0003900000 */
[----:B------:R-:W3:Y:S02]  /*5540*/  @!P1 SYNCS.PHASECHK.TRANS64 P1, [R3+URZ], R0 ;  /* 0x00000000030095a7 */ /* 0x000ee4000802007f */
[----:B---3--:R-:W-:Y:S05]  /*5550*/  @!P1 BRA `(.L_x_24) ;  /* 0xfffffffc00f09947 */ /* 0x008fea000383ffff */
[----:B------:R-:W-:Y:S05]  /*5560*/  BRA `(.L_x_23) ;  /* 0xffffffc000e07947 */ /* 0x000fea000383ffff */
.L_x_29:
[----:B--2---:R-:W-:-:S04]  /*5570*/  IMAD.U32 R5, RZ, RZ, UR4 ;  /* 0x00000004ff057e24 */ /* 0x004fc8000f8e00ff */
[----:B------:R2:W3:Y:S03]  /*5580*/  SYNCS.PHASECHK.TRANS64.TRYWAIT P1, [R5+URZ], R4 ;  /* 0x00000004050075a7 */ /* 0x0004e6000802017f */
[----:B---3--:R-:W-:Y:S05]  /*5590*/  @!P1 NANOSLEEP.SYNCS 0x989680 ;  /* 0x009896800000995d */ /* 0x008fea0003900000 */
[----:B------:R-:W3:Y:S02]  /*55a0*/  @!P1 SYNCS.PHASECHK.TRANS64 P1, [R5+URZ], R4 ;  /* 0x00000004050095a7 */ /* 0x000ee4000802007f */
[----:B---3--:R-:W-:Y:S05]  /*55b0*/  @!P1 BRA `(.L_x_29) ;  /* 0xfffffffc00ec9947 */ /* 0x008fea000383ffff */
[----:B------:R-:W-:Y:S05]  /*55c0*/  BRA `(.L_x_28) ;  /* 0xffffffc400587947 */ /* 0x000fea000383ffff */
.L_x_35:
[----:B-1----:R1:W2:Y:S02]  /*55d0*/  SYNCS.PHASECHK.TRANS64.TRYWAIT P0, [R64+URZ+0x10], R3 ;  /* 0x00001003400075a7 */ /* 0x0022a4000800017f */
[----:B--2---:R-:W-:Y:S05]  /*55e0*/  @!P0 NANOSLEEP.SYNCS 0x989680 ;  /* 0x009896800000895d */ /* 0x004fea0003900000 */
[----:B------:R-:W2:Y:S02]  /*55f0*/  @!P0 SYNCS.PHASECHK.TRANS64 P0, [R64+URZ+0x10], R3 ;  /* 0x00001003400085a7 */ /* 0x000ea4000800007f */
[----:B--2---:R-:W-:Y:S05]  /*5600*/  @!P0 BRA `(.L_x_35) ;  /* 0xfffffffc00f08947 */ /* 0x004fea000383ffff */
[----:B------:R-:W-:Y:S05]  /*5610*/  BRA `(.L_x_130) ;  /* 0xffffffc800647947 */ /* 0x000fea000383ffff */
.L_x_108:
[----:B------:R-:W-:Y:S01]  /*5620*/  BSSY B1, `(.L_x_131) ;  /* 0x0000006000017945 */ /* 0x000fe20003800000 */
[----:B------:R-:W-:-:S07]  /*5630*/  IMAD.MOV.U32 R15, RZ, RZ, -0x1 ;  /* 0xffffffffff0f7424 */ /* 0x000fce00078e00ff */
[----:B---3-5:R-:W-:Y:S05]  /*5640*/  WARPSYNC.COLLECTIVE R15, `(.L_x_132) ;  /* 0x000000000f0c7348 */ /* 0x028fea0003c00000 */
[----:B------:R-:W-:Y:S02]  /*5650*/  ELECT P6, UR62, PT ;  /* 0x00000000003e782f */ /* 0x000fe400038c0000 */
[----:B------:R-:W-:Y:S01]  /*5660*/  MOV R14, UR62 ;  /* 0x0000003e000e7c02 */ /* 0x000fe20008000f00 */
[----:B---3-5:R-:W-:Y:S10]  /*5670*/  ENDCOLLECTIVE ;  /* 0x000000000000791b */ /* 0x028ff40003800000 */
.L_x_132:
[----:B------:R-:W-:Y:S05]  /*5680*/  BSYNC B1 ;  /* 0x0000000000017941 */ /* 0x000fea0003800000 */
.L_x_131:
[----:B------:R-:W-:Y:S05]  /*5690*/  BRA `(.L_x_133) ;  /* 0xffffffec00cc7947 */ /* 0x000fea000383ffff */
.L_x_111:
[----:B0-----:R0:W1:Y:S02]  /*56a0*/  SYNCS.PHASECHK.TRANS64.TRYWAIT P1, [R13+URZ+0x28], R4 ;  /* 0x000028040d0075a7 */ /* 0x001064000802017f */
[----:B-1----:R-:W-:Y:S05]  /*56b0*/  @!P1 NANOSLEEP.SYNCS 0x989680 ;  /* 0x009896800000995d */ /* 0x002fea0003900000 */
[----:B------:R-:W1:Y:S02]  /*56c0*/  @!P1 SYNCS.PHASECHK.TRANS64 P1, [R13+URZ+0x28], R4 ;  /* 0x000028040d0095a7 */ /* 0x000e64000802007f */
[----:B-1----:R-:W-:Y:S05]  /*56d0*/  @!P1 BRA `(.L_x_111) ;  /* 0xfffffffc00f09947 */ /* 0x002fea000383ffff */
[----:B------:R-:W-:Y:S05]  /*56e0*/  BRA `(.L_x_134) ;  /* 0xfffffff000087947 */ /* 0x000fea000383ffff */
.L_x_120:
[----:B------:R-:W-:Y:S01]  /*56f0*/  BSSY B0, `(.L_x_135) ;  /* 0x0000006000007945 */ /* 0x000fe20003800000 */
[----:B------:R-:W-:-:S07]  /*5700*/  IMAD.MOV.U32 R15, RZ, RZ, -0x1 ;  /* 0xffffffffff0f7424 */ /* 0x000fce00078e00ff */
[----:B---3-5:R-:W-:Y:S05]  /*5710*/  WARPSYNC.COLLECTIVE R15, `(.L_x_136) ;  /* 0x000000000f0c7348 */ /* 0x028fea0003c00000 */
[----:B------:R-:W-:Y:S02]  /*5720*/  ELECT P6, UR62, PT ;  /* 0x00000000003e782f */ /* 0x000fe400038c0000 */
[----:B------:R-:W-:Y:S01]  /*5730*/  MOV R14, UR62 ;  /* 0x0000003e000e7c02 */ /* 0x000fe20008000f00 */
[----:B---3-5:R-:W-:Y:S10]  /*5740*/  ENDCOLLECTIVE ;  /* 0x000000000000791b */ /* 0x028ff40003800000 */
.L_x_136:
[----:B------:R-:W-:Y:S05]  /*5750*/  BSYNC B0 ;  /* 0x0000000000007941 */ /* 0x000fea0003800000 */
.L_x_135:
[----:B------:R-:W-:Y:S05]  /*5760*/  BRA `(.L_x_137) ;  /* 0xfffffff800807947 */ /* 0x000fea000383ffff */
.L_x_124:
[----:B0-----:R0:W1:Y:S02]  /*5770*/  SYNCS.PHASECHK.TRANS64.TRYWAIT P0, [R7+URZ], R4 ;  /* 0x00000004070075a7 */ /* 0x001064000800017f */
[----:B-1----:R-:W-:Y:S05]  /*5780*/  @!P0 NANOSLEEP.SYNCS 0x989680 ;  /* 0x009896800000895d */ /* 0x002fea0003900000 */
[----:B------:R-:W1:Y:S02]  /*5790*/  @!P0 SYNCS.PHASECHK.TRANS64 P0, [R7+URZ], R4 ;  /* 0x00000004070085a7 */ /* 0x000e64000800007f */
[----:B-1----:R-:W-:Y:S05]  /*57a0*/  @!P0 BRA `(.L_x_124) ;  /* 0xfffffffc00f08947 */ /* 0x002fea000383ffff */
[----:B------:R-:W-:Y:S05]  /*57b0*/  BRA `(.L_x_138) ;  /* 0xfffffff800c07947 */ /* 0x000fea000383ffff */
.L_x_125:
[----:B0-----:R0:W1:Y:S02]  /*57c0*/  SYNCS.PHASECHK.TRANS64.TRYWAIT P0, [R8+URZ], R5 ;  /* 0x00000005080075a7 */ /* 0x001064000800017f */
[----:B-1----:R-:W-:Y:S05]  /*57d0*/  @!P0 NANOSLEEP.SYNCS 0x989680 ;  /* 0x009896800000895d */ /* 0x002fea0003900000 */
[----:B------:R-:W1:Y:S02]  /*57e0*/  @!P0 SYNCS.PHASECHK.TRANS64 P0, [R8+URZ], R5 ;  /* 0x00000005080085a7 */ /* 0x000e64000800007f */
[----:B-1----:R-:W-:Y:S05]  /*57f0*/  @!P0 BRA `(.L_x_125) ;  /* 0xfffffffc00f08947 */ /* 0x002fea000383ffff */
[----:B------:R-:W-:Y:S05]  /*5800*/  BRA `(.L_x_139) ;  /* 0xfffffff800d07947 */ /* 0x000fea000383ffff */
.L_x_126:
[----:B0-----:R0:W1:Y:S02]  /*5810*/  SYNCS.PHASECHK.TRANS64.TRYWAIT P0, [R9+URZ], R4 ;  /* 0x00000004090075a7 */ /* 0x001064000800017f */
[----:B-1----:R-:W-:Y:S05]  /*5820*/  @!P0 NANOSLEEP.SYNCS 0x989680 ;  /* 0x009896800000895d */ /* 0x002fea0003900000 */
[----:B------:R-:W1:Y:S02]  /*5830*/  @!P0 SYNCS.PHASECHK.TRANS64 P0, [R9+URZ], R4 ;  /* 0x00000004090085a7 */ /* 0x000e64000800007f */
[----:B-1----:R-:W-:Y:S05]  /*5840*/  @!P0 BRA `(.L_x_126) ;  /* 0xfffffffc00f08947 */ /* 0x002fea000383ffff */
[----:B------:R-:W-:Y:S05]  /*5850*/  BRA `(.L_x_140) ;  /* 0xfffffff800e07947 */ /* 0x000fea000383ffff */
.L_x_127:
[----:B0-----:R0:W1:Y:S02]  /*5860*/  SYNCS.PHASECHK.TRANS64.TRYWAIT P0, [R6+URZ], R5 ;  /* 0x00000005060075a7 */ /* 0x001064000800017f */
[----:B-1----:R-:W-:Y:S05]  /*5870*/  @!P0 NANOSLEEP.SYNCS 0x989680 ;  /* 0x009896800000895d */ /* 0x002fea0003900000 */
[----:B------:R-:W1:Y:S02]  /*5880*/  @!P0 SYNCS.PHASECHK.TRANS64 P0, [R6+URZ], R5 ;  /* 0x00000005060085a7 */ /* 0x000e64000800007f */
[----:B-1----:R-:W-:Y:S05]  /*5890*/  @!P0 BRA `(.L_x_127) ;  /* 0xfffffffc00f08947 */ /* 0x002fea000383ffff */
[----:B------:R-:W-:Y:S05]  /*58a0*/  BRA `(.L_x_141) ;  /* 0xfffffff800e87947 */ /* 0x000fea000383ffff */
.L_x_142:
[----:B------:R-:W-:-:S00]  /*58b0*/  BRA `(.L_x_142) ;  /* 0xfffffffc00fc7947 */ /* 0x000fc0000383ffff */
[----:B------:R-:W-:-:S00]  /*58c0*/  NOP ;  /* 0x0000000000007918 */ /* 0x000fc00000000000 */
        /* <DEDUP_REMOVED lines=11> */
.L_x_143:


//--------------------- .nv.global.init           --------------------------
	.section	.nv.global.init,"aw",@progbits
.nv.global.init:
	.type		$str$22,@object
	.size		$str$22,($str$23 - $str$22)
$str$22:
        /*0000*/ 	.byte	0x6b, 0x5f, 0x74, 0x69, 0x6c, 0x65, 0x5f, 0x63, 0x6f, 0x75, 0x6e, 0x74, 0x20, 0x3e, 0x3d, 0x20
        /*0010*/ 	.byte	0x31, 0x00
	.type		$str$23,@object
	.size		$str$23,(__unnamed_1 - $str$23)
$str$23:
        /*0012*/ 	.byte	0x2f, 0x74, 0x6d, 0x70, 0x2f, 0x63, 0x75, 0x74, 0x6c, 0x61, 0x73, 0x73, 0x5f, 0x73, 0x77, 0x65
        /*0022*/ 	.byte	0x65, 0x70, 0x5f, 0x73, 0x72, 0x63, 0x2f, 0x69, 0x6e, 0x63, 0x6c, 0x75, 0x64, 0x65, 0x2f, 0x63
        /*0032*/ 	.byte	0x75, 0x74, 0x6c, 0x61, 0x73, 0x73, 0x2f, 0x67, 0x65, 0x6d, 0x6d, 0x2f, 0x63, 0x6f, 0x6c, 0x6c
        /*0042*/ 	.byte	0x65, 0x63, 0x74, 0x69, 0x76, 0x65, 0x2f, 0x73, 0x6d, 0x39, 0x30, 0x5f, 0x6d, 0x6d, 0x61, 0x5f
        /*0052*/ 	.byte	0x74, 0x6d, 0x61, 0x5f, 0x67, 0x6d, 0x6d, 0x61, 0x5f, 0x73, 0x73, 0x5f, 0x77, 0x61, 0x72, 0x70
        /*0062*/ 	.byte	0x73, 0x70, 0x65, 0x63, 0x69, 0x61, 0x6c, 0x69, 0x7a, 0x65, 0x64, 0x2e, 0x68, 0x70, 0x70, 0x00
	.type		__unnamed_1,@object
	.size		__unnamed_1,(.L_0 - __unnamed_1)
__unnamed_1:
        /*0072*/ 	.byte	0x76, 0x6f, 0x69, 0x64, 0x20, 0x63, 0x75, 0x74, 0x6c, 0x61, 0x73, 0x73, 0x3a, 0x3a, 0x67, 0x65
        /* <DEDUP_REMOVED lines=172> */
        /*0b42*/ 	.byte	0x5d, 0x00
.L_0:


//--------------------- .nv.shared._ZN7cutlass13device_kernelINS_4gemm6kernel13GemmUniversalIN4cute5tupleIJiiiiEEENS1_10collective13CollectiveMmaINS1_34MainloopSm90TmaGmmaWarpSpecializedILi5ENS5_IJNS4_1CILi1EEENSA_ILi2EEESB_EEENS1_32KernelTmaWarpSpecializedPingpongEEENS5_IJNSA_ILi64EEESG_SG_EEEaNS5_IJlSB_lEEEaSI_NS4_8TiledMMAINS4_8MMA_AtomIJNS4_4SM904GMMA26MMA_64x64x32_S32S8S8_SS_TNEEEENS4_6LayoutINS5_IJSB_SB_SB_EEENS5_IJNSA_ILi0EEESR_SR_EEEEENS5_IJNS4_10UnderscoreESU_SU_EEEEENS4_23SM90_TMA_LOAD_MULTICASTENS4_14ComposedLayoutINS4_7SwizzleILi2ELi4ELi3EEENS4_18smem_ptr_flag_bitsILi8EEENSP_INS5_IJNSA_ILi8EEESG_EEENS5_IJSG_SB_EEEEEEEvNS4_8identityENS4_13SM90_TMA_LOADES17_vS18_EENS_8epilogue10collective6detail29Sm90TmaWarpSpecializedAdapterINS1C_15DefaultEpilogueIaSI_SI_NS1B_6thread17LinearCombinationIaLi1EiiLNS1G_9ScaleType4KindE0ELNS_15FloatRoundStyleE2EaEENS1_15EpilogueDefaultEEEEEvvEEEEvNT_6ParamsE --------------------------
	.section	.nv.shared._ZN7cutlass13device_kernelINS_4gemm6kernel13GemmUniversalIN4cute5tupleIJiiiiEEENS1_10collective13CollectiveMmaINS1_34MainloopSm90TmaGmmaWarpSpecializedILi5ENS5_IJNS4_1CILi1EEENSA_ILi2EEESB_EEENS1_32KernelTmaWarpSpecializedPingpongEEENS5_IJNSA_ILi64EEESG_SG_EEEaNS5_IJlSB_lEEEaSI_NS4_8TiledMMAINS4_8MMA_AtomIJNS4_4SM904GMMA26MMA_64x64x32_S32S8S8_SS_TNEEEENS4_6LayoutINS5_IJSB_SB_SB_EEENS5_IJNSA_ILi0EEESR_SR_EEEEENS5_IJNS4_10UnderscoreESU_SU_EEEEENS4_23SM90_TMA_LOAD_MULTICASTENS4_14ComposedLayoutINS4_7SwizzleILi2ELi4ELi3EEENS4_18smem_ptr_flag_bitsILi8EEENSP_INS5_IJNSA_ILi8EEESG_EEENS5_IJSG_SB_EEEEEEEvNS4_8identityENS4_13SM90_TMA_LOADES17_vS18_EENS_8epilogue10collective6detail29Sm90TmaWarpSpecializedAdapterINS1C_15DefaultEpilogueIaSI_SI_NS1B_6thread17LinearCombinationIaLi1EiiLNS1G_9ScaleType4KindE0ELNS_15FloatRoundStyleE2EaEENS1_15EpilogueDefaultEEEEEvvEEEEvNT_6ParamsE,"aw",@nobits
	.sectionflags	@""
	.align	16
	.zero		1024


//--------------------- .nv.shared.reserved.0     --------------------------
	.section	.nv.shared.reserved.0,"aw",@nobits
	.weak		__nv_reservedSMEM_offset_0_alias
	.size		__nv_reservedSMEM_offset_0_alias, 0, 0
	.other		__nv_reservedSMEM_offset_0_alias,@"STO_CUDA_RESERVED_SHARED STV_DEFAULT"
__nv_reservedSMEM_offset_0_alias:
	.zero		0


//--------------------- .nv.global                --------------------------
	.section	.nv.global,"aw",@nobits
.nv.global:
	.type		_ZN39_INTERNAL_d484729a_4_k_cu_27d24c7f_48514cute1_E,@object
	.size		_ZN39_INTERNAL_d484729a_4_k_cu_27d24c7f_48514cute1_E,(_ZN39_INTERNAL_d484729a_4_k_cu_27d24c7f_48514cuda3std3__45__cpo6cbeginE - _ZN39_INTERNAL_d484729a_4_k_cu_27d24c7f_48514cute1_E)
_ZN39_INTERNAL_d484729a_4_k_cu_27d24c7f_48514cute1_E:
	.zero		1
	.type		_ZN39_INTERNAL_d484729a_4_k_cu_27d24c7f_48514cuda3std3__45__cpo6cbeginE,@object
	.size		_ZN39_INTERNAL_d484729a_4_k_cu_27d24c7f_48514cuda3std3__45__cpo6cbeginE,(_ZN39_INTERNAL_d484729a_4_k_cu_27d24c7f_48514cuda3std3__48in_placeE - _ZN39_INTERNAL_d484729a_4_k_cu_27d24c7f_48514cuda3std3__45__cpo6cbeginE)
_ZN39_INTERNAL_d484729a_4_k_cu_27d24c7f_48514cuda3std3__45__cpo6cbeginE:
	.zero		1
	.type		_ZN39_INTERNAL_d484729a_4_k_cu_27d24c7f_48514cuda3std3__48in_placeE,@object
	.size		_ZN39_INTERNAL_d484729a_4_k_cu_27d24c7f_48514cuda3std3__48in_placeE,(_ZN39_INTERNAL_d484729a_4_k_cu_27d24c7f_48514cuda3std6ranges3__45__cpo9iter_moveE - _ZN39_INTERNAL_d484729a_4_k_cu_27d24c7f_48514cuda3std3__48in_placeE)
_ZN39_INTERNAL_d484729a_4_k_cu_27d24c7f_48514cuda3std3__48in_placeE:
	.zero		1
	.type		_ZN39_INTERNAL_d484729a_4_k_cu_27d24c7f_48514cuda3std6ranges3__45__cpo9iter_moveE,@object
	.size		_ZN39_INTERNAL_d484729a_4_k_cu_27d24c7f_48514cuda3std6ranges3__45__cpo9iter_moveE,(_ZN39_INTERNAL_d484729a_4_k_cu_27d24c7f_48514cuda3std3__45__cpo5beginE - _ZN39_INTERNAL_d484729a_4_k_cu_27d24c7f_48514cuda3std6ranges3__45__cpo9iter_moveE)
_ZN39_INTERNAL_d484729a_4_k_cu_27d24c7f_48514cuda3std6ranges3__45__cpo9iter_moveE:
	.zero		1
	.type		_ZN39_INTERNAL_d484729a_4_k_cu_27d24c7f_48514cuda3std3__45__cpo5beginE,@object
	.size		_ZN39_INTERNAL_d484729a_4_k_cu_27d24c7f_48514cuda3std3__45__cpo5beginE,(_ZN39_INTERNAL_d484729a_4_k_cu_27d24c7f_48514cuda3std3__441_GLOBAL__N__d484729a_4_k_cu_27d24c7f_48516ignoreE - _ZN39_INTERNAL_d484729a_4_k_cu_27d24c7f_48514cuda3std3__45__cpo5beginE)
_ZN39_INTERNAL_d484729a_4_k_cu_27d24c7f_48514cuda3std3__45__cpo5beginE:
	.zero		1
	.type		_ZN39_INTERNAL_d484729a_4_k_cu_27d24c7f_48514cuda3std3__441_GLOBAL__N__d484729a_4_k_cu_27d24c7f_48516ignoreE,@object
	.size		_ZN39_INTERNAL_d484729a_4_k_cu_27d24c7f_48514cuda3std3__441_GLOBAL__N__d484729a_4_k_cu_27d24c7f_48516ignoreE,(_ZN39_INTERNAL_d484729a_4_k_cu_27d24c7f_48514cute7productE - _ZN39_INTERNAL_d484729a_4_k_cu_27d24c7f_48514cuda3std3__441_GLOBAL__N__d484729a_4_k_cu_27d24c7f_48516ignoreE)
_ZN39_INTERNAL_d484729a_4_k_cu_27d24c7f_48514cuda3std3__441_GLOBAL__N__d484729a_4_k_cu_27d24c7f_48516ignoreE:
	.zero		1
	.type		_ZN39_INTERNAL_d484729a_4_k_cu_27d24c7f_48514cute7productE,@object
	.size		_ZN39_INTERNAL_d484729a_4_k_cu_27d24c7f_48514cute7productE,(_ZN39_INTERNAL_d484729a_4_k_cu_27d24c7f_48514cuda3std3__45__cpo3endE - _ZN39_INTERNAL_d484729a_4_k_cu_27d24c7f_48514cute7productE)
_ZN39_INTERNAL_d484729a_4_k_cu_27d24c7f_48514cute7productE:
	.zero		1
	.type		_ZN39_INTERNAL_d484729a_4_k_cu_27d24c7f_48514cuda3std3__45__cpo3endE,@object
	.size		_ZN39_INTERNAL_d484729a_4_k_cu_27d24c7f_48514cuda3std3__45__cpo3endE,(_ZN39_INTERNAL_d484729a_4_k_cu_27d24c7f_48514cuda3std3__419piecewise_constructE - _ZN39_INTERNAL_d484729a_4_k_cu_27d24c7f_48514cuda3std3__45__cpo3endE)
_ZN39_INTERNAL_d484729a_4_k_cu_27d24c7f_48514cuda3std3__45__cpo3endE:
	.zero		1
	.type		_ZN39_INTERNAL_d484729a_4_k_cu_27d24c7f_48514cuda3std3__419piecewise_constructE,@object
	.size		_ZN39_INTERNAL_d484729a_4_k_cu_27d24c7f_48514cuda3std3__419piecewise_constructE,(_ZN39_INTERNAL_d484729a_4_k_cu_27d24c7f_48514cuda3std3__45__cpo4cendE - _ZN39_INTERNAL_d484729a_4_k_cu_27d24c7f_48514cuda3std3__419piecewise_constructE)
_ZN39_INTERNAL_d484729a_4_k_cu_27d24c7f_48514cuda3std3__419piecewise_constructE:
	.zero		1
	.type		_ZN39_INTERNAL_d484729a_4_k_cu_27d24c7f_48514cuda3std3__45__cpo4cendE,@object
	.size		_ZN39_INTERNAL_d484729a_4_k_cu_27d24c7f_48514cuda3std3__45__cpo4cendE,(_ZN39_INTERNAL_d484729a_4_k_cu_27d24c7f_48514cuda3std6ranges3__45__cpo4swapE - _ZN39_INTERNAL_d484729a_4_k_cu_27d24c7f_48514cuda3std3__45__cpo4cendE)
_ZN39_INTERNAL_d484729a_4_k_cu_27d24c7f_48514cuda3std3__45__cpo4cendE:
	.zero		1
	.type		_ZN39_INTERNAL_d484729a_4_k_cu_27d24c7f_48514cuda3std6ranges3__45__cpo4swapE,@object
	.size		_ZN39_INTERNAL_d484729a_4_k_cu_27d24c7f_48514cuda3std6ranges3__45__cpo4swapE,(.L_8 - _ZN39_INTERNAL_d484729a_4_k_cu_27d24c7f_48514cuda3std6ranges3__45__cpo4swapE)
_ZN39_INTERNAL_d484729a_4_k_cu_27d24c7f_48514cuda3std6ranges3__45__cpo4swapE:
	.zero		1
.L_8:


//--------------------- .nv.constant0._ZN7cutlass13device_kernelINS_4gemm6kernel13GemmUniversalIN4cute5tupleIJiiiiEEENS1_10collective13CollectiveMmaINS1_34MainloopSm90TmaGmmaWarpSpecializedILi5ENS5_IJNS4_1CILi1EEENSA_ILi2EEESB_EEENS1_32KernelTmaWarpSpecializedPingpongEEENS5_IJNSA_ILi64EEESG_SG_EEEaNS5_IJlSB_lEEEaSI_NS4_8TiledMMAINS4_8MMA_AtomIJNS4_4SM904GMMA26MMA_64x64x32_S32S8S8_SS_TNEEEENS4_6LayoutINS5_IJSB_SB_SB_EEENS5_IJNSA_ILi0EEESR_SR_EEEEENS5_IJNS4_10UnderscoreESU_SU_EEEEENS4_23SM90_TMA_LOAD_MULTICASTENS4_14ComposedLayoutINS4_7SwizzleILi2ELi4ELi3EEENS4_18smem_ptr_flag_bitsILi8EEENSP_INS5_IJNSA_ILi8EEESG_EEENS5_IJSG_SB_EEEEEEEvNS4_8identityENS4_13SM90_TMA_LOADES17_vS18_EENS_8epilogue10collective6detail29Sm90TmaWarpSpecializedAdapterINS1C_15DefaultEpilogueIaSI_SI_NS1B_6thread17LinearCombinationIaLi1EiiLNS1G_9ScaleType4KindE0ELNS_15FloatRoundStyleE2EaEENS1_15EpilogueDefaultEEEEEvvEEEEvNT_6ParamsE --------------------------
	.section	.nv.constant0._ZN7cutlass13device_kernelINS_4gemm6kernel13GemmUniversalIN4cute5tupleIJiiiiEEENS1_10collective13CollectiveMmaINS1_34MainloopSm90TmaGmmaWarpSpecializedILi5ENS5_IJNS4_1CILi1EEENSA_ILi2EEESB_EEENS1_32KernelTmaWarpSpecializedPingpongEEENS5_IJNSA_ILi64EEESG_SG_EEEaNS5_IJlSB_lEEEaSI_NS4_8TiledMMAINS4_8MMA_AtomIJNS4_4SM904GMMA26MMA_64x64x32_S32S8S8_SS_TNEEEENS4_6LayoutINS5_IJSB_SB_SB_EEENS5_IJNSA_ILi0EEESR_SR_EEEEENS5_IJNS4_10UnderscoreESU_SU_EEEEENS4_23SM90_TMA_LOAD_MULTICASTENS4_14ComposedLayoutINS4_7SwizzleILi2ELi4ELi3EEENS4_18smem_ptr_flag_bitsILi8EEENSP_INS5_IJNSA_ILi8EEESG_EEENS5_IJSG_SB_EEEEEEEvNS4_8identityENS4_13SM90_TMA_LOADES17_vS18_EENS_8epilogue10collective6detail29Sm90TmaWarpSpecializedAdapterINS1C_15DefaultEpilogueIaSI_SI_NS1B_6thread17LinearCombinationIaLi1EiiLNS1G_9ScaleType4KindE0ELNS_15FloatRoundStyleE2EaEENS1_15EpilogueDefaultEEEEEvvEEEEvNT_6ParamsE,"a",@progbits
	.sectionflags	@""
	.align	4
.nv.constant0._ZN7cutlass13device_kernelINS_4gemm6kernel13GemmUniversalIN4cute5tupleIJiiiiEEENS1_10collective13CollectiveMmaINS1_34MainloopSm90TmaGmmaWarpSpecializedILi5ENS5_IJNS4_1CILi1EEENSA_ILi2EEESB_EEENS1_32KernelTmaWarpSpecializedPingpongEEENS5_IJNSA_ILi64EEESG_SG_EEEaNS5_IJlSB_lEEEaSI_NS4_8TiledMMAINS4_8MMA_AtomIJNS4_4SM904GMMA26MMA_64x64x32_S32S8S8_SS_TNEEEENS4_6LayoutINS5_IJSB_SB_SB_EEENS5_IJNSA_ILi0EEESR_SR_EEEEENS5_IJNS4_10UnderscoreESU_SU_EEEEENS4_23SM90_TMA_LOAD_MULTICASTENS4_14ComposedLayoutINS4_7SwizzleILi2ELi4ELi3EEENS4_18smem_ptr_flag_bitsILi8EEENSP_INS5_IJNSA_ILi8EEESG_EEENS5_IJSG_SB_EEEEEEEvNS4_8identityENS4_13SM90_TMA_LOADES17_vS18_EENS_8epilogue10collective6detail29Sm90TmaWarpSpecializedAdapterINS1C_15DefaultEpilogueIaSI_SI_NS1B_6thread17LinearCombinationIaLi1EiiLNS1G_9ScaleType4KindE0ELNS_15FloatRoundStyleE2EaEENS1_15EpilogueDefaultEEEEEvvEEEEvNT_6ParamsE:
	.zero		1664


//--------------------- SYMBOLS --------------------------

	.type		.nv.reservedSmem.offset0,@object
	.size		.nv.reservedSmem.offset0,0x4
	.type		__assertfail,@function
